//
// Generated by NVIDIA NVVM Compiler
//
// Compiler Build ID: CL-36424714
// Cuda compilation tools, release 13.0, V13.0.88
// Based on NVVM 20.0.0
//

.version 9.0
.target sm_100
.address_size 64

	// .globl	_Z26hillis_steele_scan_forwardPfS_i
.global .align 1 .b8 _ZN34_INTERNAL_a72bd8bd_4_k_cu_40b2f1454cuda3std3__45__cpo5beginE[1];
.global .align 1 .b8 _ZN34_INTERNAL_a72bd8bd_4_k_cu_40b2f1454cuda3std3__45__cpo3endE[1];
.global .align 1 .b8 _ZN34_INTERNAL_a72bd8bd_4_k_cu_40b2f1454cuda3std3__45__cpo6cbeginE[1];
.global .align 1 .b8 _ZN34_INTERNAL_a72bd8bd_4_k_cu_40b2f1454cuda3std3__45__cpo4cendE[1];
.global .align 1 .b8 _ZN34_INTERNAL_a72bd8bd_4_k_cu_40b2f1454cuda3std3__45__cpo6rbeginE[1];
.global .align 1 .b8 _ZN34_INTERNAL_a72bd8bd_4_k_cu_40b2f1454cuda3std3__45__cpo4rendE[1];
.global .align 1 .b8 _ZN34_INTERNAL_a72bd8bd_4_k_cu_40b2f1454cuda3std3__45__cpo7crbeginE[1];
.global .align 1 .b8 _ZN34_INTERNAL_a72bd8bd_4_k_cu_40b2f1454cuda3std3__45__cpo5crendE[1];
.global .align 1 .b8 _ZN34_INTERNAL_a72bd8bd_4_k_cu_40b2f1454cuda3std3__436_GLOBAL__N__a72bd8bd_4_k_cu_40b2f1456ignoreE[1];
.global .align 1 .b8 _ZN34_INTERNAL_a72bd8bd_4_k_cu_40b2f1454cuda3std3__419piecewise_constructE[1];
.global .align 1 .b8 _ZN34_INTERNAL_a72bd8bd_4_k_cu_40b2f1454cuda3std3__48in_placeE[1];
.global .align 1 .b8 _ZN34_INTERNAL_a72bd8bd_4_k_cu_40b2f1454cuda3std3__420unreachable_sentinelE[1];
.global .align 1 .b8 _ZN34_INTERNAL_a72bd8bd_4_k_cu_40b2f1454cuda3std3__47nulloptE[1];
.global .align 1 .b8 _ZN34_INTERNAL_a72bd8bd_4_k_cu_40b2f1454cuda3std3__48unexpectE[1];
.global .align 1 .b8 _ZN34_INTERNAL_a72bd8bd_4_k_cu_40b2f1454cuda3std6ranges3__45__cpo4swapE[1];
.global .align 1 .b8 _ZN34_INTERNAL_a72bd8bd_4_k_cu_40b2f1454cuda3std6ranges3__45__cpo9iter_moveE[1];
.global .align 1 .b8 _ZN34_INTERNAL_a72bd8bd_4_k_cu_40b2f1454cuda3std6ranges3__45__cpo5beginE[1];
.global .align 1 .b8 _ZN34_INTERNAL_a72bd8bd_4_k_cu_40b2f1454cuda3std6ranges3__45__cpo3endE[1];
.global .align 1 .b8 _ZN34_INTERNAL_a72bd8bd_4_k_cu_40b2f1454cuda3std6ranges3__45__cpo6cbeginE[1];
.global .align 1 .b8 _ZN34_INTERNAL_a72bd8bd_4_k_cu_40b2f1454cuda3std6ranges3__45__cpo4cendE[1];
.global .align 1 .b8 _ZN34_INTERNAL_a72bd8bd_4_k_cu_40b2f1454cuda3std6ranges3__45__cpo7advanceE[1];
.global .align 1 .b8 _ZN34_INTERNAL_a72bd8bd_4_k_cu_40b2f1454cuda3std6ranges3__45__cpo9iter_swapE[1];
.global .align 1 .b8 _ZN34_INTERNAL_a72bd8bd_4_k_cu_40b2f1454cuda3std6ranges3__45__cpo4nextE[1];
.global .align 1 .b8 _ZN34_INTERNAL_a72bd8bd_4_k_cu_40b2f1454cuda3std6ranges3__45__cpo4prevE[1];
.global .align 1 .b8 _ZN34_INTERNAL_a72bd8bd_4_k_cu_40b2f1454cuda3std6ranges3__45__cpo4dataE[1];
.global .align 1 .b8 _ZN34_INTERNAL_a72bd8bd_4_k_cu_40b2f1454cuda3std6ranges3__45__cpo5cdataE[1];
.global .align 1 .b8 _ZN34_INTERNAL_a72bd8bd_4_k_cu_40b2f1454cuda3std6ranges3__45__cpo4sizeE[1];
.global .align 1 .b8 _ZN34_INTERNAL_a72bd8bd_4_k_cu_40b2f1454cuda3std6ranges3__45__cpo5ssizeE[1];
.global .align 1 .b8 _ZN34_INTERNAL_a72bd8bd_4_k_cu_40b2f1454cuda3std6ranges3__45__cpo8distanceE[1];
.global .align 1 .b8 _ZN34_INTERNAL_a72bd8bd_4_k_cu_40b2f1456thrust24THRUST_300001_SM_1000_NS8cuda_cub3parE[1];
.global .align 1 .b8 _ZN34_INTERNAL_a72bd8bd_4_k_cu_40b2f1456thrust24THRUST_300001_SM_1000_NS8cuda_cub10par_nosyncE[1];
.global .align 1 .b8 _ZN34_INTERNAL_a72bd8bd_4_k_cu_40b2f1456thrust24THRUST_300001_SM_1000_NS6system6detail10sequential3seqE[1];
.global .align 1 .b8 _ZN34_INTERNAL_a72bd8bd_4_k_cu_40b2f1456thrust24THRUST_300001_SM_1000_NS12placeholders2_1E[1];
.global .align 1 .b8 _ZN34_INTERNAL_a72bd8bd_4_k_cu_40b2f1456thrust24THRUST_300001_SM_1000_NS12placeholders2_2E[1];
.global .align 1 .b8 _ZN34_INTERNAL_a72bd8bd_4_k_cu_40b2f1456thrust24THRUST_300001_SM_1000_NS12placeholders2_3E[1];
.global .align 1 .b8 _ZN34_INTERNAL_a72bd8bd_4_k_cu_40b2f1456thrust24THRUST_300001_SM_1000_NS12placeholders2_4E[1];
.global .align 1 .b8 _ZN34_INTERNAL_a72bd8bd_4_k_cu_40b2f1456thrust24THRUST_300001_SM_1000_NS12placeholders2_5E[1];
.global .align 1 .b8 _ZN34_INTERNAL_a72bd8bd_4_k_cu_40b2f1456thrust24THRUST_300001_SM_1000_NS12placeholders2_6E[1];
.global .align 1 .b8 _ZN34_INTERNAL_a72bd8bd_4_k_cu_40b2f1456thrust24THRUST_300001_SM_1000_NS12placeholders2_7E[1];
.global .align 1 .b8 _ZN34_INTERNAL_a72bd8bd_4_k_cu_40b2f1456thrust24THRUST_300001_SM_1000_NS12placeholders2_8E[1];
.global .align 1 .b8 _ZN34_INTERNAL_a72bd8bd_4_k_cu_40b2f1456thrust24THRUST_300001_SM_1000_NS12placeholders2_9E[1];
.global .align 1 .b8 _ZN34_INTERNAL_a72bd8bd_4_k_cu_40b2f1456thrust24THRUST_300001_SM_1000_NS12placeholders3_10E[1];
.global .align 1 .b8 _ZN34_INTERNAL_a72bd8bd_4_k_cu_40b2f1456thrust24THRUST_300001_SM_1000_NS3seqE[1];
.extern .shared .align 16 .b8 sdata[];
.extern .shared .align 16 .b8 temp[];

.visible .entry _Z26hillis_steele_scan_forwardPfS_i(
	.param .u64 .ptr .align 1 _Z26hillis_steele_scan_forwardPfS_i_param_0,
	.param .u64 .ptr .align 1 _Z26hillis_steele_scan_forwardPfS_i_param_1,
	.param .u32 _Z26hillis_steele_scan_forwardPfS_i_param_2
)
{
	.reg .pred 	%p<5>;
	.reg .b32 	%r<17>;
	.reg .b32 	%f<5>;
	.reg .b64 	%rd<10>;

	ld.param.u64 	%rd3, [_Z26hillis_steele_scan_forwardPfS_i_param_0];
	ld.param.u64 	%rd4, [_Z26hillis_steele_scan_forwardPfS_i_param_1];
	ld.param.u32 	%r8, [_Z26hillis_steele_scan_forwardPfS_i_param_2];
	cvta.to.global.u64 	%rd1, %rd3;
	cvta.to.global.u64 	%rd5, %rd4;
	mov.u32 	%r9, %ntid.x;
	mov.u32 	%r10, %ctaid.x;
	mov.u32 	%r11, %tid.x;
	mad.lo.s32 	%r12, %r9, %r10, %r11;
	mul.wide.s32 	%rd6, %r12, 4;
	add.s64 	%rd7, %rd5, %rd6;
	ld.global.f32 	%f1, [%rd7];
	add.s64 	%rd2, %rd1, %rd6;
	st.global.f32 	[%rd2], %f1;
	setp.lt.s32 	%p1, %r8, 2;
	add.s32 	%r15, %r12, 1;
	setp.ge.s32 	%p2, %r15, %r8;
	or.pred  	%p3, %p1, %p2;
	@%p3 bra 	$L__BB0_3;
	mov.b32 	%r16, 1;
$L__BB0_2:
	bar.sync 	0;
	ld.global.f32 	%f2, [%rd2];
	bar.sync 	0;
	mul.wide.s32 	%rd8, %r15, 4;
	add.s64 	%rd9, %rd1, %rd8;
	ld.global.f32 	%f3, [%rd9];
	add.f32 	%f4, %f2, %f3;
	st.global.f32 	[%rd9], %f4;
	shl.b32 	%r16, %r16, 1;
	add.s32 	%r15, %r16, %r12;
	max.s32 	%r14, %r16, %r15;
	setp.lt.s32 	%p4, %r14, %r8;
	@%p4 bra 	$L__BB0_2;
$L__BB0_3:
	ret;

}
	// .globl	_Z27hillis_steele_scan_backwardPfS_
.visible .entry _Z27hillis_steele_scan_backwardPfS_(
	.param .u64 .ptr .align 1 _Z27hillis_steele_scan_backwardPfS__param_0,
	.param .u64 .ptr .align 1 _Z27hillis_steele_scan_backwardPfS__param_1
)
{
	.reg .pred 	%p<3>;
	.reg .b32 	%r<10>;
	.reg .b32 	%f<5>;
	.reg .b64 	%rd<10>;

	ld.param.u64 	%rd3, [_Z27hillis_steele_scan_backwardPfS__param_0];
	ld.param.u64 	%rd4, [_Z27hillis_steele_scan_backwardPfS__param_1];
	cvta.to.global.u64 	%rd1, %rd3;
	cvta.to.global.u64 	%rd5, %rd4;
	mov.u32 	%r4, %ntid.x;
	mov.u32 	%r5, %ctaid.x;
	mov.u32 	%r6, %tid.x;
	mad.lo.s32 	%r1, %r4, %r5, %r6;
	mul.wide.s32 	%rd6, %r1, 4;
	add.s64 	%rd7, %rd5, %rd6;
	ld.global.f32 	%f1, [%rd7];
	add.s64 	%rd2, %rd1, %rd6;
	st.global.f32 	[%rd2], %f1;
	setp.lt.s32 	%p1, %r1, 1;
	@%p1 bra 	$L__BB1_3;
	mov.b32 	%r9, 1;
$L__BB1_2:
	bar.sync 	0;
	sub.s32 	%r8, %r1, %r9;
	mul.wide.s32 	%rd8, %r8, 4;
	add.s64 	%rd9, %rd1, %rd8;
	ld.global.f32 	%f2, [%rd9];
	bar.sync 	0;
	ld.global.f32 	%f3, [%rd2];
	add.f32 	%f4, %f2, %f3;
	st.global.f32 	[%rd2], %f4;
	shl.b32 	%r9, %r9, 1;
	setp.le.s32 	%p2, %r9, %r1;
	@%p2 bra 	$L__BB1_2;
$L__BB1_3:
	ret;

}
	// .globl	_Z33shared_hillis_steele_scan_forwardPfS_i
.visible .entry _Z33shared_hillis_steele_scan_forwardPfS_i(
	.param .u64 .ptr .align 1 _Z33shared_hillis_steele_scan_forwardPfS_i_param_0,
	.param .u64 .ptr .align 1 _Z33shared_hillis_steele_scan_forwardPfS_i_param_1,
	.param .u32 _Z33shared_hillis_steele_scan_forwardPfS_i_param_2
)
{
	.reg .pred 	%p<5>;
	.reg .b32 	%r<13>;
	.reg .b32 	%f<8>;
	.reg .b64 	%rd<9>;

	ld.param.u64 	%rd1, [_Z33shared_hillis_steele_scan_forwardPfS_i_param_0];
	ld.param.u64 	%rd2, [_Z33shared_hillis_steele_scan_forwardPfS_i_param_1];
	ld.param.u32 	%r5, [_Z33shared_hillis_steele_scan_forwardPfS_i_param_2];
	mov.u32 	%r1, %tid.x;
	setp.ge.s32 	%p1, %r1, %r5;
	@%p1 bra 	$L__BB2_7;
	cvta.to.global.u64 	%rd3, %rd2;
	mul.wide.u32 	%rd4, %r1, 4;
	add.s64 	%rd5, %rd3, %rd4;
	ld.global.f32 	%f7, [%rd5];
	shl.b32 	%r6, %r1, 2;
	mov.u32 	%r7, sdata;
	add.s32 	%r2, %r7, %r6;
	st.shared.f32 	[%r2], %f7;
	setp.lt.u32 	%p2, %r5, 2;
	@%p2 bra 	$L__BB2_6;
	mov.b32 	%r12, 1;
$L__BB2_3:
	add.s32 	%r9, %r12, %r1;
	setp.ge.s32 	%p3, %r9, %r5;
	@%p3 bra 	$L__BB2_7;
	bar.sync 	0;
	ld.shared.f32 	%f4, [%r2];
	bar.sync 	0;
	shl.b32 	%r10, %r12, 2;
	add.s32 	%r11, %r2, %r10;
	ld.shared.f32 	%f5, [%r11];
	add.f32 	%f6, %f4, %f5;
	st.shared.f32 	[%r11], %f6;
	shl.b32 	%r12, %r12, 1;
	setp.lt.s32 	%p4, %r12, %r5;
	@%p4 bra 	$L__BB2_3;
	ld.shared.f32 	%f7, [%r2];
$L__BB2_6:
	cvta.to.global.u64 	%rd6, %rd1;
	add.s64 	%rd8, %rd6, %rd4;
	st.global.f32 	[%rd8], %f7;
$L__BB2_7:
	ret;

}
	// .globl	_Z34shared_hillis_steele_scan_backwardPfS_i
.visible .entry _Z34shared_hillis_steele_scan_backwardPfS_i(
	.param .u64 .ptr .align 1 _Z34shared_hillis_steele_scan_backwardPfS_i_param_0,
	.param .u64 .ptr .align 1 _Z34shared_hillis_steele_scan_backwardPfS_i_param_1,
	.param .u32 _Z34shared_hillis_steele_scan_backwardPfS_i_param_2
)
{
	.reg .pred 	%p<4>;
	.reg .b32 	%r<14>;
	.reg .b32 	%f<7>;
	.reg .b64 	%rd<9>;

	ld.param.u64 	%rd1, [_Z34shared_hillis_steele_scan_backwardPfS_i_param_0];
	ld.param.u64 	%rd2, [_Z34shared_hillis_steele_scan_backwardPfS_i_param_1];
	ld.param.u32 	%r5, [_Z34shared_hillis_steele_scan_backwardPfS_i_param_2];
	mov.u32 	%r1, %tid.x;
	setp.ge.s32 	%p1, %r1, %r5;
	@%p1 bra 	$L__BB3_5;
	cvta.to.global.u64 	%rd3, %rd2;
	mul.wide.u32 	%rd4, %r1, 4;
	add.s64 	%rd5, %rd3, %rd4;
	ld.global.f32 	%f6, [%rd5];
	shl.b32 	%r6, %r1, 2;
	mov.u32 	%r7, sdata;
	add.s32 	%r2, %r7, %r6;
	st.shared.f32 	[%r2], %f6;
	setp.eq.s32 	%p2, %r1, 0;
	@%p2 bra 	$L__BB3_4;
	mov.b32 	%r13, 1;
$L__BB3_3:
	bar.sync 	0;
	sub.s32 	%r9, %r1, %r13;
	shl.b32 	%r10, %r9, 2;
	add.s32 	%r12, %r7, %r10;
	ld.shared.f32 	%f4, [%r12];
	bar.sync 	0;
	ld.shared.f32 	%f5, [%r2];
	add.f32 	%f6, %f4, %f5;
	st.shared.f32 	[%r2], %f6;
	shl.b32 	%r13, %r13, 1;
	setp.le.u32 	%p3, %r13, %r1;
	@%p3 bra 	$L__BB3_3;
$L__BB3_4:
	cvta.to.global.u64 	%rd6, %rd1;
	add.s64 	%rd8, %rd6, %rd4;
	st.global.f32 	[%rd8], %f6;
$L__BB3_5:
	ret;

}
	// .globl	_Z23blelloch_exclusive_scanPfS_i
.visible .entry _Z23blelloch_exclusive_scanPfS_i(
	.param .u64 .ptr .align 1 _Z23blelloch_exclusive_scanPfS_i_param_0,
	.param .u64 .ptr .align 1 _Z23blelloch_exclusive_scanPfS_i_param_1,
	.param .u32 _Z23blelloch_exclusive_scanPfS_i_param_2
)
{
	.reg .pred 	%p<8>;
	.reg .b32 	%r<43>;
	.reg .b32 	%f<9>;
	.reg .b64 	%rd<9>;

	ld.param.u64 	%rd1, [_Z23blelloch_exclusive_scanPfS_i_param_0];
	ld.param.u64 	%rd2, [_Z23blelloch_exclusive_scanPfS_i_param_1];
	ld.param.u32 	%r14, [_Z23blelloch_exclusive_scanPfS_i_param_2];
	cvta.to.global.u64 	%rd3, %rd2;
	mov.u32 	%r1, %tid.x;
	mul.wide.u32 	%rd4, %r1, 4;
	add.s64 	%rd5, %rd3, %rd4;
	ld.global.f32 	%f1, [%rd5];
	shl.b32 	%r16, %r1, 2;
	mov.u32 	%r17, temp;
	add.s32 	%r2, %r17, %r16;
	st.shared.f32 	[%r2], %f1;
	setp.lt.s32 	%p1, %r14, 2;
	mov.b32 	%r40, 1;
	@%p1 bra 	$L__BB4_5;
	shl.b32 	%r19, %r1, 1;
	or.b32  	%r3, %r19, 1;
	mov.b32 	%r40, 1;
	mov.u32 	%r38, %r14;
$L__BB4_2:
	shr.u32 	%r6, %r38, 1;
	bar.sync 	0;
	setp.ge.u32 	%p2, %r1, %r6;
	@%p2 bra 	$L__BB4_4;
	mul.lo.s32 	%r20, %r40, %r3;
	shl.b32 	%r21, %r20, 2;
	add.s32 	%r23, %r17, %r21;
	ld.shared.f32 	%f2, [%r23+-4];
	shl.b32 	%r24, %r40, 2;
	add.s32 	%r25, %r23, %r24;
	ld.shared.f32 	%f3, [%r25+-4];
	add.f32 	%f4, %f2, %f3;
	st.shared.f32 	[%r25+-4], %f4;
$L__BB4_4:
	shl.b32 	%r40, %r40, 1;
	setp.gt.u32 	%p3, %r38, 3;
	mov.u32 	%r38, %r6;
	@%p3 bra 	$L__BB4_2;
$L__BB4_5:
	setp.ne.s32 	%p4, %r1, 0;
	@%p4 bra 	$L__BB4_7;
	shl.b32 	%r26, %r14, 2;
	add.s32 	%r28, %r17, %r26;
	mov.b32 	%r29, 0;
	st.shared.u32 	[%r28+-4], %r29;
$L__BB4_7:
	setp.lt.s32 	%p5, %r14, 2;
	@%p5 bra 	$L__BB4_12;
	shl.b32 	%r31, %r1, 1;
	or.b32  	%r9, %r31, 1;
	mov.b32 	%r41, 1;
$L__BB4_9:
	shr.s32 	%r40, %r40, 1;
	bar.sync 	0;
	setp.ge.u32 	%p6, %r1, %r41;
	@%p6 bra 	$L__BB4_11;
	mul.lo.s32 	%r32, %r40, %r9;
	shl.b32 	%r33, %r32, 2;
	add.s32 	%r35, %r17, %r33;
	ld.shared.f32 	%f5, [%r35+-4];
	shl.b32 	%r36, %r40, 2;
	add.s32 	%r37, %r35, %r36;
	ld.shared.f32 	%f6, [%r37+-4];
	st.shared.f32 	[%r35+-4], %f6;
	add.f32 	%f7, %f5, %f6;
	st.shared.f32 	[%r37+-4], %f7;
$L__BB4_11:
	shl.b32 	%r41, %r41, 1;
	setp.lt.s32 	%p7, %r41, %r14;
	@%p7 bra 	$L__BB4_9;
$L__BB4_12:
	cvta.to.global.u64 	%rd6, %rd1;
	bar.sync 	0;
	ld.shared.f32 	%f8, [%r2];
	add.s64 	%rd8, %rd6, %rd4;
	st.global.f32 	[%rd8], %f8;
	ret;

}
	// .globl	_ZN3cub18CUB_300001_SM_10006detail11EmptyKernelIvEEvv
.visible .entry _ZN3cub18CUB_300001_SM_10006detail11EmptyKernelIvEEvv()
{


	ret;

}


// ===== COMPILED SASS (sm_100) =====

	.target	sm_100

	.elftype	@"ET_EXEC"


//--------------------- .note.nv.tkinfo           --------------------------
	.section	.note.nv.tkinfo,"",@"SHT_NOTE"
	.sectionflags	@"SHF_NOTE_NV_TKINFO"
	.tkinfo
        /*0018*/ 	.word	0x00000002
        /*0030*/ 	.string	""
        /*0030*/ 	.string	"ptxas"
        /*0030*/ 	.string	"Cuda compilation tools, release 13.0, V13.0.88"
        /*0030*/ 	.string	"Build cuda_13.0.r13.0/compiler.36424714_0"
        /*0030*/ 	.string	"-arch sm_100 -m 64 "



//--------------------- .note.nv.cuinfo           --------------------------
	.section	.note.nv.cuinfo,"",@"SHT_NOTE"
	.sectionflags	@"SHF_NOTE_NV_CUINFO"
        /*0018*/ 	.short	0x0002
        /*001a*/ 	.short	0x0064
        /*001c*/ 	.short	0x0082
	.zero		2


//--------------------- .nv.info                  --------------------------
	.section	.nv.info,"",@"SHT_CUDA_INFO"
	.align	4


	//----- nvinfo : EIATTR_REGCOUNT
	.align		4
        /*0000*/ 	.byte	0x04, 0x2f
        /*0002*/ 	.short	(.L_44 - .L_43)
	.align		4
.L_43:
        /*0004*/ 	.word	index@(_Z26hillis_steele_scan_forwardPfS_i)
        /*0008*/ 	.word	0x00000010


	//----- nvinfo : EIATTR_FRAME_SIZE
	.align		4
.L_44:
        /*000c*/ 	.byte	0x04, 0x11
        /*000e*/ 	.short	(.L_46 - .L_45)
	.align		4
.L_45:
        /*0010*/ 	.word	index@(_Z26hillis_steele_scan_forwardPfS_i)
        /*0014*/ 	.word	0x00000000


	//----- nvinfo : EIATTR_REGCOUNT
	.align		4
.L_46:
        /*0018*/ 	.byte	0x04, 0x2f
        /*001a*/ 	.short	(.L_48 - .L_47)
	.align		4
.L_47:
        /*001c*/ 	.word	index@(_Z27hillis_steele_scan_backwardPfS_)
        /*0020*/ 	.word	0x0000000e


	//----- nvinfo : EIATTR_FRAME_SIZE
	.align		4
.L_48:
        /*0024*/ 	.byte	0x04, 0x11
        /*0026*/ 	.short	(.L_50 - .L_49)
	.align		4
.L_49:
        /*0028*/ 	.word	index@(_Z27hillis_steele_scan_backwardPfS_)
        /*002c*/ 	.word	0x00000000


	//----- nvinfo : EIATTR_REGCOUNT
	.align		4
.L_50:
        /*0030*/ 	.byte	0x04, 0x2f
        /*0032*/ 	.short	(.L_52 - .L_51)
	.align		4
.L_51:
        /*0034*/ 	.word	index@(_Z33shared_hillis_steele_scan_forwardPfS_i)
        /*0038*/ 	.word	0x0000000a


	//----- nvinfo : EIATTR_FRAME_SIZE
	.align		4
.L_52:
        /*003c*/ 	.byte	0x04, 0x11
        /*003e*/ 	.short	(.L_54 - .L_53)
	.align		4
.L_53:
        /*0040*/ 	.word	index@(_Z33shared_hillis_steele_scan_forwardPfS_i)
        /*0044*/ 	.word	0x00000000


	//----- nvinfo : EIATTR_REGCOUNT
	.align		4
.L_54:
        /*0048*/ 	.byte	0x04, 0x2f
        /*004a*/ 	.short	(.L_56 - .L_55)
	.align		4
.L_55:
        /*004c*/ 	.word	index@(_Z34shared_hillis_steele_scan_backwardPfS_i)
        /*0050*/ 	.word	0x0000000a


	//----- nvinfo : EIATTR_FRAME_SIZE
	.align		4
.L_56:
        /*0054*/ 	.byte	0x04, 0x11
        /*0056*/ 	.short	(.L_58 - .L_57)
	.align		4
.L_57:
        /*0058*/ 	.word	index@(_Z34shared_hillis_steele_scan_backwardPfS_i)
        /*005c*/ 	.word	0x00000000


	//----- nvinfo : EIATTR_REGCOUNT
	.align		4
.L_58:
        /*0060*/ 	.byte	0x04, 0x2f
        /*0062*/ 	.short	(.L_60 - .L_59)
	.align		4
.L_59:
        /*0064*/ 	.word	index@(_Z23blelloch_exclusive_scanPfS_i)
        /*0068*/ 	.word	0x0000000e


	//----- nvinfo : EIATTR_FRAME_SIZE
	.align		4
.L_60:
        /*006c*/ 	.byte	0x04, 0x11
        /*006e*/ 	.short	(.L_62 - .L_61)
	.align		4
.L_61:
        /*0070*/ 	.word	index@(_Z23blelloch_exclusive_scanPfS_i)
        /*0074*/ 	.word	0x00000000


	//----- nvinfo : EIATTR_REGCOUNT
	.align		4
.L_62:
        /*0078*/ 	.byte	0x04, 0x2f
        /*007a*/ 	.short	(.L_64 - .L_63)
	.align		4
.L_63:
        /*007c*/ 	.word	index@(_ZN3cub18CUB_300001_SM_10006detail11EmptyKernelIvEEvv)
        /*0080*/ 	.word	0x00000004


	//----- nvinfo : EIATTR_FRAME_SIZE
	.align		4
.L_64:
        /*0084*/ 	.byte	0x04, 0x11
        /*0086*/ 	.short	(.L_66 - .L_65)
	.align		4
.L_65:
        /*0088*/ 	.word	index@(_ZN3cub18CUB_300001_SM_10006detail11EmptyKernelIvEEvv)
        /*008c*/ 	.word	0x00000000


	//----- nvinfo : EIATTR_MIN_STACK_SIZE
	.align		4
.L_66:
        /*0090*/ 	.byte	0x04, 0x12
        /*0092*/ 	.short	(.L_68 - .L_67)
	.align		4
.L_67:
        /*0094*/ 	.word	index@(_ZN3cub18CUB_300001_SM_10006detail11EmptyKernelIvEEvv)
        /*0098*/ 	.word	0x00000000


	//----- nvinfo : EIATTR_MIN_STACK_SIZE
	.align		4
.L_68:
        /*009c*/ 	.byte	0x04, 0x12
        /*009e*/ 	.short	(.L_70 - .L_69)
	.align		4
.L_69:
        /*00a0*/ 	.word	index@(_Z23blelloch_exclusive_scanPfS_i)
        /*00a4*/ 	.word	0x00000000


	//----- nvinfo : EIATTR_MIN_STACK_SIZE
	.align		4
.L_70:
        /*00a8*/ 	.byte	0x04, 0x12
        /*00aa*/ 	.short	(.L_72 - .L_71)
	.align		4
.L_71:
        /*00ac*/ 	.word	index@(_Z34shared_hillis_steele_scan_backwardPfS_i)
        /*00b0*/ 	.word	0x00000000


	//----- nvinfo : EIATTR_MIN_STACK_SIZE
	.align		4
.L_72:
        /*00b4*/ 	.byte	0x04, 0x12
        /*00b6*/ 	.short	(.L_74 - .L_73)
	.align		4
.L_73:
        /*00b8*/ 	.word	index@(_Z33shared_hillis_steele_scan_forwardPfS_i)
        /*00bc*/ 	.word	0x00000000


	//----- nvinfo : EIATTR_MIN_STACK_SIZE
	.align		4
.L_74:
        /*00c0*/ 	.byte	0x04, 0x12
        /*00c2*/ 	.short	(.L_76 - .L_75)
	.align		4
.L_75:
        /*00c4*/ 	.word	index@(_Z27hillis_steele_scan_backwardPfS_)
        /*00c8*/ 	.word	0x00000000


	//----- nvinfo : EIATTR_MIN_STACK_SIZE
	.align		4
.L_76:
        /*00cc*/ 	.byte	0x04, 0x12
        /*00ce*/ 	.short	(.L_78 - .L_77)
	.align		4
.L_77:
        /*00d0*/ 	.word	index@(_Z26hillis_steele_scan_forwardPfS_i)
        /*00d4*/ 	.word	0x00000000
.L_78:


//--------------------- .nv.compat                --------------------------
	.section	.nv.compat,"",@"SHT_CUDA_COMPAT_INFO"
	.align	4
        /*0000*/ 	.byte	0x02, 0x09, 0x00, 0x00, 0x02, 0x02, 0x01, 0x00, 0x02, 0x05, 0x05, 0x00, 0x03, 0x07, 0x01, 0x01
        /*0010*/ 	.byte	0x02, 0x03, 0x00, 0x00, 0x02, 0x06, 0x01, 0x00, 0x04, 0x0b, 0x08, 0x00, 0x09, 0x00, 0x00, 0x00
        /*0020*/ 	.byte	0x00, 0x00, 0x00, 0x00


//--------------------- .nv.info._ZN3cub18CUB_300001_SM_10006detail11EmptyKernelIvEEvv --------------------------
	.section	.nv.info._ZN3cub18CUB_300001_SM_10006detail11EmptyKernelIvEEvv,"",@"SHT_CUDA_INFO"
	.sectionflags	@""
	.align	4


	//----- nvinfo : EIATTR_CUDA_API_VERSION
	.align		4
        /*0000*/ 	.byte	0x04, 0x37
        /*0002*/ 	.short	(.L_80 - .L_79)
.L_79:
        /*0004*/ 	.word	0x00000082


	//----- nvinfo : EIATTR_SPARSE_MMA_MASK
	.align		4
.L_80:
        /*0008*/ 	.byte	0x03, 0x50
        /*000a*/ 	.short	0x0000


	//----- nvinfo : EIATTR_MAXREG_COUNT
	.align		4
        /*000c*/ 	.byte	0x03, 0x1b
        /*000e*/ 	.short	0x00ff


	//----- nvinfo : EIATTR_MERCURY_ISA_VERSION
	.align		4
        /*0010*/ 	.byte	0x03, 0x5f
        /*0012*/ 	.short	0x0101


	//----- nvinfo : EIATTR_VRC_CTA_INIT_COUNT
	.align		4
        /*0014*/ 	.byte	0x02, 0x4a
	.zero		1
	.zero		1


	//----- nvinfo : EIATTR_EXIT_INSTR_OFFSETS
	.align		4
        /*0018*/ 	.byte	0x04, 0x1c
        /*001a*/ 	.short	(.L_82 - .L_81)


	//   ....[0]....
.L_81:
        /*001c*/ 	.word	0x00000010


	//----- nvinfo : EIATTR_SW_WAR
	.align		4
.L_82:
        /*0020*/ 	.byte	0x04, 0x36
        /*0022*/ 	.short	(.L_84 - .L_83)
.L_83:
        /*0024*/ 	.word	0x00000008
.L_84:


//--------------------- .nv.info._Z23blelloch_exclusive_scanPfS_i --------------------------
	.section	.nv.info._Z23blelloch_exclusive_scanPfS_i,"",@"SHT_CUDA_INFO"
	.sectionflags	@""
	.align	4


	//----- nvinfo : EIATTR_CUDA_API_VERSION
	.align		4
        /*0000*/ 	.byte	0x04, 0x37
        /*0002*/ 	.short	(.L_86 - .L_85)
.L_85:
        /*0004*/ 	.word	0x00000082


	//----- nvinfo : EIATTR_KPARAM_INFO
	.align		4
.L_86:
        /*0008*/ 	.byte	0x04, 0x17
        /*000a*/ 	.short	(.L_88 - .L_87)
.L_87:
        /*000c*/ 	.word	0x00000000
        /*0010*/ 	.short	0x0002
        /*0012*/ 	.short	0x0010
        /*0014*/ 	.byte	0x00, 0xf0, 0x11, 0x00


	//----- nvinfo : EIATTR_KPARAM_INFO
	.align		4
.L_88:
        /*0018*/ 	.byte	0x04, 0x17
        /*001a*/ 	.short	(.L_90 - .L_89)
.L_89:
        /*001c*/ 	.word	0x00000000
        /*0020*/ 	.short	0x0001
        /*0022*/ 	.short	0x0008
        /*0024*/ 	.byte	0x00, 0xf5, 0x21, 0x00


	//----- nvinfo : EIATTR_KPARAM_INFO
	.align		4
.L_90:
        /*0028*/ 	.byte	0x04, 0x17
        /*002a*/ 	.short	(.L_92 - .L_91)
.L_91:
        /*002c*/ 	.word	0x00000000
        /*0030*/ 	.short	0x0000
        /*0032*/ 	.short	0x0000
        /*0034*/ 	.byte	0x00, 0xf5, 0x21, 0x00


	//----- nvinfo : EIATTR_SPARSE_MMA_MASK
	.align		4
.L_92:
        /*0038*/ 	.byte	0x03, 0x50
        /*003a*/ 	.short	0x0000


	//----- nvinfo : EIATTR_MAXREG_COUNT
	.align		4
        /*003c*/ 	.byte	0x03, 0x1b
        /*003e*/ 	.short	0x00ff


	//----- nvinfo : EIATTR_NUM_BARRIERS
	.align		4
        /*0040*/ 	.byte	0x02, 0x4c
        /*0042*/ 	.byte	0x01
	.zero		1


	//----- nvinfo : EIATTR_MERCURY_ISA_VERSION
	.align		4
        /*0044*/ 	.byte	0x03, 0x5f
        /*0046*/ 	.short	0x0101


	//----- nvinfo : EIATTR_VRC_CTA_INIT_COUNT
	.align		4
        /*0048*/ 	.byte	0x02, 0x4a
	.zero		1
	.zero		1


	//----- nvinfo : EIATTR_EXIT_INSTR_OFFSETS
	.align		4
        /*004c*/ 	.byte	0x04, 0x1c
        /*004e*/ 	.short	(.L_94 - .L_93)


	//   ....[0]....
.L_93:
        /*0050*/ 	.word	0x000003d0


	//----- nvinfo : EIATTR_CBANK_PARAM_SIZE
	.align		4
.L_94:
        /*0054*/ 	.byte	0x03, 0x19
        /*0056*/ 	.short	0x0014


	//----- nvinfo : EIATTR_PARAM_CBANK
	.align		4
        /*0058*/ 	.byte	0x04, 0x0a
        /*005a*/ 	.short	(.L_96 - .L_95)
	.align		4
.L_95:
        /*005c*/ 	.word	index@(.nv.constant0._Z23blelloch_exclusive_scanPfS_i)
        /*0060*/ 	.short	0x0380
        /*0062*/ 	.short	0x0014


	//----- nvinfo : EIATTR_SW_WAR
	.align		4
.L_96:
        /*0064*/ 	.byte	0x04, 0x36
        /*0066*/ 	.short	(.L_98 - .L_97)
.L_97:
        /*0068*/ 	.word	0x00000008
.L_98:


//--------------------- .nv.info._Z34shared_hillis_steele_scan_backwardPfS_i --------------------------
	.section	.nv.info._Z34shared_hillis_steele_scan_backwardPfS_i,"",@"SHT_CUDA_INFO"
	.sectionflags	@""
	.align	4


	//----- nvinfo : EIATTR_CUDA_API_VERSION
	.align		4
        /*0000*/ 	.byte	0x04, 0x37
        /*0002*/ 	.short	(.L_100 - .L_99)
.L_99:
        /*0004*/ 	.word	0x00000082


	//----- nvinfo : EIATTR_KPARAM_INFO
	.align		4
.L_100:
        /*0008*/ 	.byte	0x04, 0x17
        /*000a*/ 	.short	(.L_102 - .L_101)
.L_101:
        /*000c*/ 	.word	0x00000000
        /*0010*/ 	.short	0x0002
        /*0012*/ 	.short	0x0010
        /*0014*/ 	.byte	0x00, 0xf0, 0x11, 0x00


	//----- nvinfo : EIATTR_KPARAM_INFO
	.align		4
.L_102:
        /*0018*/ 	.byte	0x04, 0x17
        /*001a*/ 	.short	(.L_104 - .L_103)
.L_103:
        /*001c*/ 	.word	0x00000000
        /*0020*/ 	.short	0x0001
        /*0022*/ 	.short	0x0008
        /*0024*/ 	.byte	0x00, 0xf5, 0x21, 0x00


	//----- nvinfo : EIATTR_KPARAM_INFO
	.align		4
.L_104:
        /*0028*/ 	.byte	0x04, 0x17
        /*002a*/ 	.short	(.L_106 - .L_105)
.L_105:
        /*002c*/ 	.word	0x00000000
        /*0030*/ 	.short	0x0000
        /*0032*/ 	.short	0x0000
        /*0034*/ 	.byte	0x00, 0xf5, 0x21, 0x00


	//----- nvinfo : EIATTR_SPARSE_MMA_MASK
	.align		4
.L_106:
        /*0038*/ 	.byte	0x03, 0x50
        /*003a*/ 	.short	0x0000


	//----- nvinfo : EIATTR_MAXREG_COUNT
	.align		4
        /*003c*/ 	.byte	0x03, 0x1b
        /*003e*/ 	.short	0x00ff


	//----- nvinfo : EIATTR_NUM_BARRIERS
	.align		4
        /*0040*/ 	.byte	0x02, 0x4c
        /*0042*/ 	.byte	0x01
	.zero		1


	//----- nvinfo : EIATTR_MERCURY_ISA_VERSION
	.align		4
        /*0044*/ 	.byte	0x03, 0x5f
        /*0046*/ 	.short	0x0101


	//----- nvinfo : EIATTR_VRC_CTA_INIT_COUNT
	.align		4
        /*0048*/ 	.byte	0x02, 0x4a
	.zero		1
	.zero		1


	//----- nvinfo : EIATTR_EXIT_INSTR_OFFSETS
	.align		4
        /*004c*/ 	.byte	0x04, 0x1c
        /*004e*/ 	.short	(.L_108 - .L_107)


	//   ....[0]....
.L_107:
        /*0050*/ 	.word	0x00000040


	//   ....[1]....
        /*0054*/ 	.word	0x00000200


	//----- nvinfo : EIATTR_CRS_STACK_SIZE
	.align		4
.L_108:
        /*0058*/ 	.byte	0x04, 0x1e
        /*005a*/ 	.short	(.L_110 - .L_109)
.L_109:
        /*005c*/ 	.word	0x00000000


	//----- nvinfo : EIATTR_CBANK_PARAM_SIZE
	.align		4
.L_110:
        /*0060*/ 	.byte	0x03, 0x19
        /*0062*/ 	.short	0x0014


	//----- nvinfo : EIATTR_PARAM_CBANK
	.align		4
        /*0064*/ 	.byte	0x04, 0x0a
        /*0066*/ 	.short	(.L_112 - .L_111)
	.align		4
.L_111:
        /*0068*/ 	.word	index@(.nv.constant0._Z34shared_hillis_steele_scan_backwardPfS_i)
        /*006c*/ 	.short	0x0380
        /*006e*/ 	.short	0x0014


	//----- nvinfo : EIATTR_SW_WAR
	.align		4
.L_112:
        /*0070*/ 	.byte	0x04, 0x36
        /*0072*/ 	.short	(.L_114 - .L_113)
.L_113:
        /*0074*/ 	.word	0x00000008
.L_114:


//--------------------- .nv.info._Z33shared_hillis_steele_scan_forwardPfS_i --------------------------
	.section	.nv.info._Z33shared_hillis_steele_scan_forwardPfS_i,"",@"SHT_CUDA_INFO"
	.sectionflags	@""
	.align	4


	//----- nvinfo : EIATTR_CUDA_API_VERSION
	.align		4
        /*0000*/ 	.byte	0x04, 0x37
        /*0002*/ 	.short	(.L_116 - .L_115)
.L_115:
        /*0004*/ 	.word	0x00000082


	//----- nvinfo : EIATTR_KPARAM_INFO
	.align		4
.L_116:
        /*0008*/ 	.byte	0x04, 0x17
        /*000a*/ 	.short	(.L_118 - .L_117)
.L_117:
        /*000c*/ 	.word	0x00000000
        /*0010*/ 	.short	0x0002
        /*0012*/ 	.short	0x0010
        /*0014*/ 	.byte	0x00, 0xf0, 0x11, 0x00


	//----- nvinfo : EIATTR_KPARAM_INFO
	.align		4
.L_118:
        /*0018*/ 	.byte	0x04, 0x17
        /*001a*/ 	.short	(.L_120 - .L_119)
.L_119:
        /*001c*/ 	.word	0x00000000
        /*0020*/ 	.short	0x0001
        /*0022*/ 	.short	0x0008
        /*0024*/ 	.byte	0x00, 0xf5, 0x21, 0x00


	//----- nvinfo : EIATTR_KPARAM_INFO
	.align		4
.L_120:
        /*0028*/ 	.byte	0x04, 0x17
        /*002a*/ 	.short	(.L_122 - .L_121)
.L_121:
        /*002c*/ 	.word	0x00000000
        /*0030*/ 	.short	0x0000
        /*0032*/ 	.short	0x0000
        /*0034*/ 	.byte	0x00, 0xf5, 0x21, 0x00


	//----- nvinfo : EIATTR_SPARSE_MMA_MASK
	.align		4
.L_122:
        /*0038*/ 	.byte	0x03, 0x50
        /*003a*/ 	.short	0x0000


	//----- nvinfo : EIATTR_MAXREG_COUNT
	.align		4
        /*003c*/ 	.byte	0x03, 0x1b
        /*003e*/ 	.short	0x00ff


	//----- nvinfo : EIATTR_NUM_BARRIERS
	.align		4
        /*0040*/ 	.byte	0x02, 0x4c
        /*0042*/ 	.byte	0x01
	.zero		1


	//----- nvinfo : EIATTR_MERCURY_ISA_VERSION
	.align		4
        /*0044*/ 	.byte	0x03, 0x5f
        /*0046*/ 	.short	0x0101


	//----- nvinfo : EIATTR_VRC_CTA_INIT_COUNT
	.align		4
        /*0048*/ 	.byte	0x02, 0x4a
	.zero		1
	.zero		1


	//----- nvinfo : EIATTR_EXIT_INSTR_OFFSETS
	.align		4
        /*004c*/ 	.byte	0x04, 0x1c
        /*004e*/ 	.short	(.L_124 - .L_123)


	//   ....[0]....
.L_123:
        /*0050*/ 	.word	0x00000040


	//   ....[1]....
        /*0054*/ 	.word	0x00000140


	//   ....[2]....
        /*0058*/ 	.word	0x00000230


	//----- nvinfo : EIATTR_CBANK_PARAM_SIZE
	.align		4
.L_124:
        /*005c*/ 	.byte	0x03, 0x19
        /*005e*/ 	.short	0x0014


	//----- nvinfo : EIATTR_PARAM_CBANK
	.align		4
        /*0060*/ 	.byte	0x04, 0x0a
        /*0062*/ 	.short	(.L_126 - .L_125)
	.align		4
.L_125:
        /*0064*/ 	.word	index@(.nv.constant0._Z33shared_hillis_steele_scan_forwardPfS_i)
        /*0068*/ 	.short	0x0380
        /*006a*/ 	.short	0x0014


	//----- nvinfo : EIATTR_SW_WAR
	.align		4
.L_126:
        /*006c*/ 	.byte	0x04, 0x36
        /*006e*/ 	.short	(.L_128 - .L_127)
.L_127:
        /*0070*/ 	.word	0x00000008
.L_128:


//--------------------- .nv.info._Z27hillis_steele_scan_backwardPfS_ --------------------------
	.section	.nv.info._Z27hillis_steele_scan_backwardPfS_,"",@"SHT_CUDA_INFO"
	.sectionflags	@""
	.align	4


	//----- nvinfo : EIATTR_CUDA_API_VERSION
	.align		4
        /*0000*/ 	.byte	0x04, 0x37
        /*0002*/ 	.short	(.L_130 - .L_129)
.L_129:
        /*0004*/ 	.word	0x00000082


	//----- nvinfo : EIATTR_KPARAM_INFO
	.align		4
.L_130:
        /*0008*/ 	.byte	0x04, 0x17
        /*000a*/ 	.short	(.L_132 - .L_131)
.L_131:
        /*000c*/ 	.word	0x00000000
        /*0010*/ 	.short	0x0001
        /*0012*/ 	.short	0x0008
        /*0014*/ 	.byte	0x00, 0xf5, 0x21, 0x00


	//----- nvinfo : EIATTR_KPARAM_INFO
	.align		4
.L_132:
        /*0018*/ 	.byte	0x04, 0x17
        /*001a*/ 	.short	(.L_134 - .L_133)
.L_133:
        /*001c*/ 	.word	0x00000000
        /*0020*/ 	.short	0x0000
        /*0022*/ 	.short	0x0000
        /*0024*/ 	.byte	0x00, 0xf5, 0x21, 0x00


	//----- nvinfo : EIATTR_SPARSE_MMA_MASK
	.align		4
.L_134:
        /*0028*/ 	.byte	0x03, 0x50
        /*002a*/ 	.short	0x0000


	//----- nvinfo : EIATTR_MAXREG_COUNT
	.align		4
        /*002c*/ 	.byte	0x03, 0x1b
        /*002e*/ 	.short	0x00ff


	//----- nvinfo : EIATTR_NUM_BARRIERS
	.align		4
        /*0030*/ 	.byte	0x02, 0x4c
        /*0032*/ 	.byte	0x01
	.zero		1


	//----- nvinfo : EIATTR_MERCURY_ISA_VERSION
	.align		4
        /*0034*/ 	.byte	0x03, 0x5f
        /*0036*/ 	.short	0x0101


	//----- nvinfo : EIATTR_VRC_CTA_INIT_COUNT
	.align		4
        /*0038*/ 	.byte	0x02, 0x4a
	.zero		1
	.zero		1


	//----- nvinfo : EIATTR_EXIT_INSTR_OFFSETS
	.align		4
        /*003c*/ 	.byte	0x04, 0x1c
        /*003e*/ 	.short	(.L_136 - .L_135)


	//   ....[0]....
.L_135:
        /*0040*/ 	.word	0x000000d0


	//   ....[1]....
        /*0044*/ 	.word	0x000001b0


	//----- nvinfo : EIATTR_CRS_STACK_SIZE
	.align		4
.L_136:
        /*0048*/ 	.byte	0x04, 0x1e
        /*004a*/ 	.short	(.L_138 - .L_137)
.L_137:
        /*004c*/ 	.word	0x00000000


	//----- nvinfo : EIATTR_CBANK_PARAM_SIZE
	.align		4
.L_138:
        /*0050*/ 	.byte	0x03, 0x19
        /*0052*/ 	.short	0x0010


	//----- nvinfo : EIATTR_PARAM_CBANK
	.align		4
        /*0054*/ 	.byte	0x04, 0x0a
        /*0056*/ 	.short	(.L_140 - .L_139)
	.align		4
.L_139:
        /*0058*/ 	.word	index@(.nv.constant0._Z27hillis_steele_scan_backwardPfS_)
        /*005c*/ 	.short	0x0380
        /*005e*/ 	.short	0x0010


	//----- nvinfo : EIATTR_SW_WAR
	.align		4
.L_140:
        /*0060*/ 	.byte	0x04, 0x36
        /*0062*/ 	.short	(.L_142 - .L_141)
.L_141:
        /*0064*/ 	.word	0x00000008
.L_142:


//--------------------- .nv.info._Z26hillis_steele_scan_forwardPfS_i --------------------------
	.section	.nv.info._Z26hillis_steele_scan_forwardPfS_i,"",@"SHT_CUDA_INFO"
	.sectionflags	@""
	.align	4


	//----- nvinfo : EIATTR_CUDA_API_VERSION
	.align		4
        /*0000*/ 	.byte	0x04, 0x37
        /*0002*/ 	.short	(.L_144 - .L_143)
.L_143:
        /*0004*/ 	.word	0x00000082


	//----- nvinfo : EIATTR_KPARAM_INFO
	.align		4
.L_144:
        /*0008*/ 	.byte	0x04, 0x17
        /*000a*/ 	.short	(.L_146 - .L_145)
.L_145:
        /*000c*/ 	.word	0x00000000
        /*0010*/ 	.short	0x0002
        /*0012*/ 	.short	0x0010
        /*0014*/ 	.byte	0x00, 0xf0, 0x11, 0x00


	//----- nvinfo : EIATTR_KPARAM_INFO
	.align		4
.L_146:
        /*0018*/ 	.byte	0x04, 0x17
        /*001a*/ 	.short	(.L_148 - .L_147)
.L_147:
        /*001c*/ 	.word	0x00000000
        /*0020*/ 	.short	0x0001
        /*0022*/ 	.short	0x0008
        /*0024*/ 	.byte	0x00, 0xf5, 0x21, 0x00


	//----- nvinfo : EIATTR_KPARAM_INFO
	.align		4
.L_148:
        /*0028*/ 	.byte	0x04, 0x17
        /*002a*/ 	.short	(.L_150 - .L_149)
.L_149:
        /*002c*/ 	.word	0x00000000
        /*0030*/ 	.short	0x0000
        /*0032*/ 	.short	0x0000
        /*0034*/ 	.byte	0x00, 0xf5, 0x21, 0x00


	//----- nvinfo : EIATTR_SPARSE_MMA_MASK
	.align		4
.L_150:
        /*0038*/ 	.byte	0x03, 0x50
        /*003a*/ 	.short	0x0000


	//----- nvinfo : EIATTR_MAXREG_COUNT
	.align		4
        /*003c*/ 	.byte	0x03, 0x1b
        /*003e*/ 	.short	0x00ff


	//----- nvinfo : EIATTR_NUM_BARRIERS
	.align		4
        /*0040*/ 	.byte	0x02, 0x4c
        /*0042*/ 	.byte	0x01
	.zero		1


	//----- nvinfo : EIATTR_MERCURY_ISA_VERSION
	.align		4
        /*0044*/ 	.byte	0x03, 0x5f
        /*0046*/ 	.short	0x0101


	//----- nvinfo : EIATTR_VRC_CTA_INIT_COUNT
	.align		4
        /*0048*/ 	.byte	0x02, 0x4a
	.zero		1
	.zero		1


	//----- nvinfo : EIATTR_EXIT_INSTR_OFFSETS
	.align		4
        /*004c*/ 	.byte	0x04, 0x1c
        /*004e*/ 	.short	(.L_152 - .L_151)


	//   ....[0]....
.L_151:
        /*0050*/ 	.word	0x00000100


	//   ....[1]....
        /*0054*/ 	.word	0x000001f0


	//----- nvinfo : EIATTR_CRS_STACK_SIZE
	.align		4
.L_152:
        /*0058*/ 	.byte	0x04, 0x1e
        /*005a*/ 	.short	(.L_154 - .L_153)
.L_153:
        /*005c*/ 	.word	0x00000000


	//----- nvinfo : EIATTR_CBANK_PARAM_SIZE
	.align		4
.L_154:
        /*0060*/ 	.byte	0x03, 0x19
        /*0062*/ 	.short	0x0014


	//----- nvinfo : EIATTR_PARAM_CBANK
	.align		4
        /*0064*/ 	.byte	0x04, 0x0a
        /*0066*/ 	.short	(.L_156 - .L_155)
	.align		4
.L_155:
        /*0068*/ 	.word	index@(.nv.constant0._Z26hillis_steele_scan_forwardPfS_i)
        /*006c*/ 	.short	0x0380
        /*006e*/ 	.short	0x0014


	//----- nvinfo : EIATTR_SW_WAR
	.align		4
.L_156:
        /*0070*/ 	.byte	0x04, 0x36
        /*0072*/ 	.short	(.L_158 - .L_157)
.L_157:
        /*0074*/ 	.word	0x00000008
.L_158:


//--------------------- .nv.callgraph             --------------------------
	.section	.nv.callgraph,"",@"SHT_CUDA_CALLGRAPH"
	.align	4
	.sectionentsize	8
	.align		4
        /*0000*/ 	.word	0x00000000
	.align		4
        /*0004*/ 	.word	0xffffffff
	.align		4
        /*0008*/ 	.word	0x00000000
	.align		4
        /*000c*/ 	.word	0xfffffffe
	.align		4
        /*0010*/ 	.word	0x00000000
	.align		4
        /*0014*/ 	.word	0xfffffffd
	.align		4
        /*0018*/ 	.word	0x00000000
	.align		4
        /*001c*/ 	.word	0xfffffffc


//--------------------- .nv.constant4             --------------------------
	.section	.nv.constant4,"a",@progbits
	.align	8
	.align		8
.nv.constant4:
        /*0000*/ 	.dword	_ZN34_INTERNAL_a72bd8bd_4_k_cu_40b2f1454cuda3std3__45__cpo5beginE
	.align		8
        /*0008*/ 	.dword	_ZN34_INTERNAL_a72bd8bd_4_k_cu_40b2f1454cuda3std3__45__cpo3endE
	.align		8
        /*0010*/ 	.dword	_ZN34_INTERNAL_a72bd8bd_4_k_cu_40b2f1454cuda3std3__45__cpo6cbeginE
	.align		8
        /*0018*/ 	.dword	_ZN34_INTERNAL_a72bd8bd_4_k_cu_40b2f1454cuda3std3__45__cpo4cendE
	.align		8
        /*0020*/ 	.dword	_ZN34_INTERNAL_a72bd8bd_4_k_cu_40b2f1454cuda3std3__45__cpo6rbeginE
	.align		8
        /*0028*/ 	.dword	_ZN34_INTERNAL_a72bd8bd_4_k_cu_40b2f1454cuda3std3__45__cpo4rendE
	.align		8
        /*0030*/ 	.dword	_ZN34_INTERNAL_a72bd8bd_4_k_cu_40b2f1454cuda3std3__45__cpo7crbeginE
	.align		8
        /*0038*/ 	.dword	_ZN34_INTERNAL_a72bd8bd_4_k_cu_40b2f1454cuda3std3__45__cpo5crendE
	.align		8
        /*0040*/ 	.dword	_ZN34_INTERNAL_a72bd8bd_4_k_cu_40b2f1454cuda3std3__436_GLOBAL__N__a72bd8bd_4_k_cu_40b2f1456ignoreE
	.align		8
        /*0048*/ 	.dword	_ZN34_INTERNAL_a72bd8bd_4_k_cu_40b2f1454cuda3std3__419piecewise_constructE
	.align		8
        /*0050*/ 	.dword	_ZN34_INTERNAL_a72bd8bd_4_k_cu_40b2f1454cuda3std3__48in_placeE
	.align		8
        /*0058*/ 	.dword	_ZN34_INTERNAL_a72bd8bd_4_k_cu_40b2f1454cuda3std3__420unreachable_sentinelE
	.align		8
        /*0060*/ 	.dword	_ZN34_INTERNAL_a72bd8bd_4_k_cu_40b2f1454cuda3std3__47nulloptE
	.align		8
        /*0068*/ 	.dword	_ZN34_INTERNAL_a72bd8bd_4_k_cu_40b2f1454cuda3std3__48unexpectE
	.align		8
        /*0070*/ 	.dword	_ZN34_INTERNAL_a72bd8bd_4_k_cu_40b2f1454cuda3std6ranges3__45__cpo4swapE
	.align		8
        /*0078*/ 	.dword	_ZN34_INTERNAL_a72bd8bd_4_k_cu_40b2f1454cuda3std6ranges3__45__cpo9iter_moveE
	.align		8
        /*0080*/ 	.dword	_ZN34_INTERNAL_a72bd8bd_4_k_cu_40b2f1454cuda3std6ranges3__45__cpo5beginE
	.align		8
        /*0088*/ 	.dword	_ZN34_INTERNAL_a72bd8bd_4_k_cu_40b2f1454cuda3std6ranges3__45__cpo3endE
	.align		8
        /*0090*/ 	.dword	_ZN34_INTERNAL_a72bd8bd_4_k_cu_40b2f1454cuda3std6ranges3__45__cpo6cbeginE
	.align		8
        /*0098*/ 	.dword	_ZN34_INTERNAL_a72bd8bd_4_k_cu_40b2f1454cuda3std6ranges3__45__cpo4cendE
	.align		8
        /*00a0*/ 	.dword	_ZN34_INTERNAL_a72bd8bd_4_k_cu_40b2f1454cuda3std6ranges3__45__cpo7advanceE
	.align		8
        /*00a8*/ 	.dword	_ZN34_INTERNAL_a72bd8bd_4_k_cu_40b2f1454cuda3std6ranges3__45__cpo9iter_swapE
	.align		8
        /*00b0*/ 	.dword	_ZN34_INTERNAL_a72bd8bd_4_k_cu_40b2f1454cuda3std6ranges3__45__cpo4nextE
	.align		8
        /*00b8*/ 	.dword	_ZN34_INTERNAL_a72bd8bd_4_k_cu_40b2f1454cuda3std6ranges3__45__cpo4prevE
	.align		8
        /*00c0*/ 	.dword	_ZN34_INTERNAL_a72bd8bd_4_k_cu_40b2f1454cuda3std6ranges3__45__cpo4dataE
	.align		8
        /*00c8*/ 	.dword	_ZN34_INTERNAL_a72bd8bd_4_k_cu_40b2f1454cuda3std6ranges3__45__cpo5cdataE
	.align		8
        /*00d0*/ 	.dword	_ZN34_INTERNAL_a72bd8bd_4_k_cu_40b2f1454cuda3std6ranges3__45__cpo4sizeE
	.align		8
        /*00d8*/ 	.dword	_ZN34_INTERNAL_a72bd8bd_4_k_cu_40b2f1454cuda3std6ranges3__45__cpo5ssizeE
	.align		8
        /*00e0*/ 	.dword	_ZN34_INTERNAL_a72bd8bd_4_k_cu_40b2f1454cuda3std6ranges3__45__cpo8distanceE
	.align		8
        /*00e8*/ 	.dword	_ZN34_INTERNAL_a72bd8bd_4_k_cu_40b2f1456thrust24THRUST_300001_SM_1000_NS8cuda_cub3parE
	.align		8
        /*00f0*/ 	.dword	_ZN34_INTERNAL_a72bd8bd_4_k_cu_40b2f1456thrust24THRUST_300001_SM_1000_NS8cuda_cub10par_nosyncE
	.align		8
        /*00f8*/ 	.dword	_ZN34_INTERNAL_a72bd8bd_4_k_cu_40b2f1456thrust24THRUST_300001_SM_1000_NS6system6detail10sequential3seqE
	.align		8
        /*0100*/ 	.dword	_ZN34_INTERNAL_a72bd8bd_4_k_cu_40b2f1456thrust24THRUST_300001_SM_1000_NS12placeholders2_1E
	.align		8
        /*0108*/ 	.dword	_ZN34_INTERNAL_a72bd8bd_4_k_cu_40b2f1456thrust24THRUST_300001_SM_1000_NS12placeholders2_2E
	.align		8
        /*0110*/ 	.dword	_ZN34_INTERNAL_a72bd8bd_4_k_cu_40b2f1456thrust24THRUST_300001_SM_1000_NS12placeholders2_3E
	.align		8
        /*0118*/ 	.dword	_ZN34_INTERNAL_a72bd8bd_4_k_cu_40b2f1456thrust24THRUST_300001_SM_1000_NS12placeholders2_4E
	.align		8
        /*0120*/ 	.dword	_ZN34_INTERNAL_a72bd8bd_4_k_cu_40b2f1456thrust24THRUST_300001_SM_1000_NS12placeholders2_5E
	.align		8
        /*0128*/ 	.dword	_ZN34_INTERNAL_a72bd8bd_4_k_cu_40b2f1456thrust24THRUST_300001_SM_1000_NS12placeholders2_6E
	.align		8
        /*0130*/ 	.dword	_ZN34_INTERNAL_a72bd8bd_4_k_cu_40b2f1456thrust24THRUST_300001_SM_1000_NS12placeholders2_7E
	.align		8
        /*0138*/ 	.dword	_ZN34_INTERNAL_a72bd8bd_4_k_cu_40b2f1456thrust24THRUST_300001_SM_1000_NS12placeholders2_8E
	.align		8
        /*0140*/ 	.dword	_ZN34_INTERNAL_a72bd8bd_4_k_cu_40b2f1456thrust24THRUST_300001_SM_1000_NS12placeholders2_9E
	.align		8
        /*0148*/ 	.dword	_ZN34_INTERNAL_a72bd8bd_4_k_cu_40b2f1456thrust24THRUST_300001_SM_1000_NS12placeholders3_10E
	.align		8
        /*0150*/ 	.dword	_ZN34_INTERNAL_a72bd8bd_4_k_cu_40b2f1456thrust24THRUST_300001_SM_1000_NS3seqE


//--------------------- .text._ZN3cub18CUB_300001_SM_10006detail11EmptyKernelIvEEvv --------------------------
	.section	.text._ZN3cub18CUB_300001_SM_10006detail11EmptyKernelIvEEvv,"ax",@progbits
	.align	128
        .global         _ZN3cub18CUB_300001_SM_10006detail11EmptyKernelIvEEvv
        .type           _ZN3cub18CUB_300001_SM_10006detail11EmptyKernelIvEEvv,@function
        .size           _ZN3cub18CUB_300001_SM_10006detail11EmptyKernelIvEEvv,(.L_x_16 - _ZN3cub18CUB_300001_SM_10006detail11EmptyKernelIvEEvv)
        .other          _ZN3cub18CUB_300001_SM_10006detail11EmptyKernelIvEEvv,@"STO_CUDA_ENTRY STV_DEFAULT"
_ZN3cub18CUB_300001_SM_10006detail11EmptyKernelIvEEvv:
.text._ZN3cub18CUB_300001_SM_10006detail11EmptyKernelIvEEvv:
[----:B------:R-:W-:Y:S01]  /*0000*/  LDC R1, c[0x0][0x37c] ;  /* 0x0000df00ff017b82 */ /* 0x000fe20000000800 */
[----:B------:R-:W-:Y:S05]  /*0010*/  EXIT ;  /* 0x000000000000794d */ /* 0x000fea0003800000 */
.L_x_0:
[----:B------:R-:W-:-:S00]  /*0020*/  BRA `(.L_x_0) ;  /* 0xfffffffc00fc7947 */ /* 0x000fc0000383ffff */
[----:B------:R-:W-:-:S00]  /*0030*/  NOP ;  /* 0x0000000000007918 */ /* 0x000fc00000000000 */
        /* <DEDUP_REMOVED lines=12> */
.L_x_16:


//--------------------- .text._Z23blelloch_exclusive_scanPfS_i --------------------------
	.section	.text._Z23blelloch_exclusive_scanPfS_i,"ax",@progbits
	.align	128
        .global         _Z23blelloch_exclusive_scanPfS_i
        .type           _Z23blelloch_exclusive_scanPfS_i,@function
        .size           _Z23blelloch_exclusive_scanPfS_i,(.L_x_17 - _Z23blelloch_exclusive_scanPfS_i)
        .other          _Z23blelloch_exclusive_scanPfS_i,@"STO_CUDA_ENTRY STV_DEFAULT"
_Z23blelloch_exclusive_scanPfS_i:
.text._Z23blelloch_exclusive_scanPfS_i:
[----:B------:R-:W-:Y:S01]  /*0000*/  LDC R1, c[0x0][0x37c] ;  /* 0x0000df00ff017b82 */ /* 0x000fe20000000800 */
[----:B------:R-:W0:Y:S07]  /*0010*/  S2R R11, SR_TID.X ;  /* 0x00000000000b7919 */ /* 0x000e2e0000002100 */
[----:B------:R-:W0:Y:S01]  /*0020*/  LDC.64 R2, c[0x0][0x388] ;  /* 0x0000e200ff027b82 */ /* 0x000e220000000a00 */
[----:B------:R-:W1:Y:S01]  /*0030*/  LDCU.64 UR8, c[0x0][0x358] ;  /* 0x00006b00ff0877ac */ /* 0x000e620008000a00 */
[----:B------:R-:W2:Y:S06]  /*0040*/  LDCU UR6, c[0x0][0x390] ;  /* 0x00007200ff0677ac */ /* 0x000eac0008000800 */
[----:B------:R-:W3:Y:S08]  /*0050*/  S2UR UR5, SR_CgaCtaId ;  /* 0x00000000000579c3 */ /* 0x000ef00000008800 */
[----:B------:R-:W4:Y:S01]  /*0060*/  LDC R6, c[0x0][0x390] ;  /* 0x0000e400ff067b82 */ /* 0x000f220000000800 */
[----:B0-----:R-:W-:-:S06]  /*0070*/  IMAD.WIDE.U32 R2, R11, 0x4, R2 ;  /* 0x000000040b027825 */ /* 0x001fcc00078e0002 */
[----:B-1----:R-:W5:Y:S01]  /*0080*/  LDG.E R2, desc[UR8][R2.64] ;  /* 0x0000000802027981 */ /* 0x002f62000c1e1900 */
[----:B------:R-:W-:Y:S01]  /*0090*/  UMOV UR4, 0x400 ;  /* 0x0000040000047882 */ /* 0x000fe20000000000 */
[----:B--2---:R-:W-:Y:S01]  /*00a0*/  UISETP.GE.AND UP0, UPT, UR6, 0x2, UPT ;  /* 0x000000020600788c */ /* 0x004fe2000bf06270 */
[----:B------:R-:W-:Y:S01]  /*00b0*/  ISETP.NE.AND P1, PT, R11, RZ, PT ;  /* 0x000000ff0b00720c */ /* 0x000fe20003f25270 */
[----:B---3--:R-:W-:Y:S01]  /*00c0*/  ULEA UR4, UR5, UR4, 0x18 ;  /* 0x0000000405047291 */ /* 0x008fe2000f8ec0ff */
[----:B----4-:R-:W-:Y:S01]  /*00d0*/  ISETP.GE.AND P2, PT, R6, 0x2, PT ;  /* 0x000000020600780c */ /* 0x010fe20003f46270 */
[----:B------:R-:W-:-:S04]  /*00e0*/  IMAD.MOV.U32 R0, RZ, RZ, 0x1 ;  /* 0x00000001ff007424 */ /* 0x000fc800078e00ff */
[----:B------:R-:W-:-:S05]  /*00f0*/  LEA R5, R11, UR4, 0x2 ;  /* 0x000000040b057c11 */ /* 0x000fca000f8e10ff */
[----:B-----5:R0:W-:Y:S01]  /*0100*/  STS [R5], R2 ;  /* 0x0000000205007388 */ /* 0x0201e20000000800 */
[----:B------:R-:W-:Y:S05]  /*0110*/  BRA.U !UP0, `(.L_x_1) ;  /* 0x0000000108487547 */ /* 0x000fea000b800000 */
[----:B------:R-:W-:Y:S01]  /*0120*/  LEA R3, R11, 0x1, 0x1 ;  /* 0x000000010b037811 */ /* 0x000fe200078e08ff */
[----:B------:R-:W-:Y:S01]  /*0130*/  IMAD.MOV.U32 R0, RZ, RZ, 0x1 ;  /* 0x00000001ff007424 */ /* 0x000fe200078e00ff */
[----:B------:R-:W1:Y:S01]  /*0140*/  LDCU UR5, c[0x0][0x390] ;  /* 0x00007200ff0577ac */ /* 0x000e620008000800 */
[----:B------:R-:W-:-:S05]  /*0150*/  NOP ;  /* 0x0000000000007918 */ /* 0x000fca0000000000 */
.L_x_2:
[----:B-1----:R-:W-:Y:S01]  /*0160*/  USHF.R.U32.HI UR6, URZ, 0x1, UR5 ;  /* 0x00000001ff067899 */ /* 0x002fe20008011605 */
[----:B------:R-:W-:Y:S01]  /*0170*/  BAR.SYNC.DEFER_BLOCKING 0x0 ;  /* 0x0000000000007b1d */ /* 0x000fe20000010000 */
[----:B------:R-:W-:-:S04]  /*0180*/  UISETP.GT.U32.AND UP0, UPT, UR5, 0x3, UPT ;  /* 0x000000030500788c */ /* 0x000fc8000bf04070 */
[----:B------:R-:W-:Y:S01]  /*0190*/  ISETP.GE.U32.AND P0, PT, R11, UR6, PT ;  /* 0x000000060b007c0c */ /* 0x000fe2000bf06070 */
[----:B------:R-:W-:-:S12]  /*01a0*/  UMOV UR5, UR6 ;  /* 0x0000000600057c82 */ /* 0x000fd80008000000 */
[----:B0-2---:R-:W-:-:S05]  /*01b0*/  @!P0 IMAD R2, R3, R0, RZ ;  /* 0x0000000003028224 */ /* 0x005fca00078e02ff */
[----:B------:R-:W-:-:S05]  /*01c0*/  @!P0 LEA R7, R2, UR4, 0x2 ;  /* 0x0000000402078c11 */ /* 0x000fca000f8e10ff */
[C---:B------:R-:W-:Y:S02]  /*01d0*/  @!P0 IMAD R2, R0.reuse, 0x4, R7 ;  /* 0x0000000400028824 */ /* 0x040fe400078e0207 */
[----:B------:R-:W-:Y:S01]  /*01e0*/  @!P0 LDS R7, [R7+-0x4] ;  /* 0xfffffc0007078984 */ /* 0x000fe20000000800 */
[----:B------:R-:W-:-:S03]  /*01f0*/  IMAD.SHL.U32 R0, R0, 0x2, RZ ;  /* 0x0000000200007824 */ /* 0x000fc600078e00ff */
[----:B------:R-:W0:Y:S02]  /*0200*/  @!P0 LDS R4, [R2+-0x4] ;  /* 0xfffffc0002048984 */ /* 0x000e240000000800 */
[----:B0-----:R-:W-:-:S05]  /*0210*/  @!P0 FADD R9, R7, R4 ;  /* 0x0000000407098221 */ /* 0x001fca0000000000 */
[----:B------:R2:W-:Y:S01]  /*0220*/  @!P0 STS [R2+-0x4], R9 ;  /* 0xfffffc0902008388 */ /* 0x0005e20000000800 */
[----:B------:R-:W-:Y:S05]  /*0230*/  BRA.U UP0, `(.L_x_2) ;  /* 0xfffffffd00c87547 */ /* 0x000fea000b83ffff */
.L_x_1:
[----:B0-2---:R-:W-:-:S05]  /*0240*/  @!P1 LEA R2, R6, UR4, 0x2 ;  /* 0x0000000406029c11 */ /* 0x005fca000f8e10ff */
[----:B------:R0:W-:Y:S01]  /*0250*/  @!P1 STS [R2+-0x4], RZ ;  /* 0xfffffcff02009388 */ /* 0x0001e20000000800 */
[----:B------:R-:W-:Y:S05]  /*0260*/  @!P2 BRA `(.L_x_3) ;  /* 0x000000000044a947 */ /* 0x000fea0003800000 */
[----:B------:R-:W-:Y:S01]  /*0270*/  LEA R9, R11, 0x1, 0x1 ;  /* 0x000000010b097811 */ /* 0x000fe200078e08ff */
[----:B------:R-:W1:Y:S01]  /*0280*/  LDCU UR6, c[0x0][0x390] ;  /* 0x00007200ff0677ac */ /* 0x000e620008000800 */
[----:B------:R-:W-:-:S05]  /*0290*/  UMOV UR5, 0x1 ;  /* 0x0000000100057882 */ /* 0x000fca0000000000 */
.L_x_4:
[----:B------:R-:W-:Y:S01]  /*02a0*/  BAR.SYNC.DEFER_BLOCKING 0x0 ;  /* 0x0000000000007b1d */ /* 0x000fe20000010000 */
[----:B------:R-:W-:Y:S01]  /*02b0*/  ISETP.GE.U32.AND P0, PT, R11, UR5, PT ;  /* 0x000000050b007c0c */ /* 0x000fe2000bf06070 */
[----:B------:R-:W-:Y:S01]  /*02c0*/  USHF.L.U32 UR5, UR5, 0x1, URZ ;  /* 0x0000000105057899 */ /* 0x000fe200080006ff */
[----:B------:R-:W-:-:S03]  /*02d0*/  SHF.R.S32.HI R0, RZ, 0x1, R0 ;  /* 0x00000001ff007819 */ /* 0x000fc60000011400 */
[----:B-1----:R-:W-:-:S08]  /*02e0*/  UISETP.GE.AND UP0, UPT, UR5, UR6, UPT ;  /* 0x000000060500728c */ /* 0x002fd0000bf06270 */
[----:B0-----:R-:W-:-:S05]  /*02f0*/  @!P0 IMAD R2, R0, R9, RZ ;  /* 0x0000000900028224 */ /* 0x001fca00078e02ff */
[----:B--2---:R-:W-:-:S05]  /*0300*/  @!P0 LEA R3, R2, UR4, 0x2 ;  /* 0x0000000402038c11 */ /* 0x004fca000f8e10ff */
[----:B------:R-:W-:Y:S01]  /*0310*/  @!P0 IMAD R4, R0, 0x4, R3 ;  /* 0x0000000400048824 */ /* 0x000fe200078e0203 */
[----:B------:R-:W-:Y:S04]  /*0320*/  @!P0 LDS R2, [R3+-0x4] ;  /* 0xfffffc0003028984 */ /* 0x000fe80000000800 */
[----:B------:R-:W0:Y:S02]  /*0330*/  @!P0 LDS R6, [R4+-0x4] ;  /* 0xfffffc0004068984 */ /* 0x000e240000000800 */
[----:B0-----:R-:W-:Y:S02]  /*0340*/  @!P0 FADD R7, R2, R6 ;  /* 0x0000000602078221 */ /* 0x001fe40000000000 */
[----:B------:R2:W-:Y:S04]  /*0350*/  @!P0 STS [R3+-0x4], R6 ;  /* 0xfffffc0603008388 */ /* 0x0005e80000000800 */
[----:B------:R2:W-:Y:S01]  /*0360*/  @!P0 STS [R4+-0x4], R7 ;  /* 0xfffffc0704008388 */ /* 0x0005e20000000800 */
[----:B------:R-:W-:Y:S05]  /*0370*/  BRA.U !UP0, `(.L_x_4) ;  /* 0xfffffffd08c87547 */ /* 0x000fea000b83ffff */
.L_x_3:
[----:B------:R-:W-:Y:S08]  /*0380*/  BAR.SYNC.DEFER_BLOCKING 0x0 ;  /* 0x0000000000007b1d */ /* 0x000ff00000010000 */
[----:B0-2---:R-:W0:Y:S01]  /*0390*/  LDC.64 R2, c[0x0][0x380] ;  /* 0x0000e000ff027b82 */ /* 0x005e220000000a00 */
[----:B------:R-:W1:Y:S01]  /*03a0*/  LDS R5, [R5] ;  /* 0x0000000005057984 */ /* 0x000e620000000800 */
[----:B0-----:R-:W-:-:S05]  /*03b0*/  IMAD.WIDE.U32 R2, R11, 0x4, R2 ;  /* 0x000000040b027825 */ /* 0x001fca00078e0002 */
[----:B-1----:R-:W-:Y:S01]  /*03c0*/  STG.E desc[UR8][R2.64], R5 ;  /* 0x0000000502007986 */ /* 0x002fe2000c101908 */
[----:B------:R-:W-:Y:S05]  /*03d0*/  EXIT ;  /* 0x000000000000794d */ /* 0x000fea0003800000 */
.L_x_5:
        /* <DEDUP_REMOVED lines=10> */
.L_x_17:


//--------------------- .text._Z34shared_hillis_steele_scan_backwardPfS_i --------------------------
	.section	.text._Z34shared_hillis_steele_scan_backwardPfS_i,"ax",@progbits
	.align	128
        .global         _Z34shared_hillis_steele_scan_backwardPfS_i
        .type           _Z34shared_hillis_steele_scan_backwardPfS_i,@function
        .size           _Z34shared_hillis_steele_scan_backwardPfS_i,(.L_x_18 - _Z34shared_hillis_steele_scan_backwardPfS_i)
        .other          _Z34shared_hillis_steele_scan_backwardPfS_i,@"STO_CUDA_ENTRY STV_DEFAULT"
_Z34shared_hillis_steele_scan_backwardPfS_i:
.text._Z34shared_hillis_steele_scan_backwardPfS_i:
[----:B------:R-:W-:Y:S01]  /*0000*/  LDC R1, c[0x0][0x37c] ;  /* 0x0000df00ff017b82 */ /* 0x000fe20000000800 */
[----:B------:R-:W0:Y:S01]  /*0010*/  S2R R7, SR_TID.X ;  /* 0x0000000000077919 */ /* 0x000e220000002100 */
[----:B------:R-:W0:Y:S02]  /*0020*/  LDCU UR4, c[0x0][0x390] ;  /* 0x00007200ff0477ac */ /* 0x000e240008000800 */
[----:B0-----:R-:W-:-:S13]  /*0030*/  ISETP.GE.AND P0, PT, R7, UR4, PT ;  /* 0x0000000407007c0c */ /* 0x001fda000bf06270 */
[----:B------:R-:W-:Y:S05]  /*0040*/  @P0 EXIT ;  /* 0x000000000000094d */ /* 0x000fea0003800000 */
[----:B------:R-:W0:Y:S01]  /*0050*/  LDC.64 R2, c[0x0][0x388] ;  /* 0x0000e200ff027b82 */ /* 0x000e220000000a00 */
[----:B------:R-:W1:Y:S01]  /*0060*/  LDCU.64 UR6, c[0x0][0x358] ;  /* 0x00006b00ff0677ac */ /* 0x000e620008000a00 */
[----:B0-----:R-:W-:-:S05]  /*0070*/  IMAD.WIDE.U32 R2, R7, 0x4, R2 ;  /* 0x0000000407027825 */ /* 0x001fca00078e0002 */
[----:B-1----:R-:W2:Y:S01]  /*0080*/  LDG.E R5, desc[UR6][R2.64] ;  /* 0x0000000602057981 */ /* 0x002ea2000c1e1900 */
[----:B------:R-:W0:Y:S01]  /*0090*/  S2UR UR5, SR_CgaCtaId ;  /* 0x00000000000579c3 */ /* 0x000e220000008800 */
[----:B------:R-:W-:Y:S01]  /*00a0*/  UMOV UR4, 0x400 ;  /* 0x0000040000047882 */ /* 0x000fe20000000000 */
[----:B------:R-:W-:Y:S01]  /*00b0*/  ISETP.NE.AND P0, PT, R7, RZ, PT ;  /* 0x000000ff0700720c */ /* 0x000fe20003f05270 */
[----:B0-----:R-:W-:-:S06]  /*00c0*/  ULEA UR4, UR5, UR4, 0x18 ;  /* 0x0000000405047291 */ /* 0x001fcc000f8ec0ff */
[----:B------:R-:W-:-:S05]  /*00d0*/  LEA R0, R7, UR4, 0x2 ;  /* 0x0000000407007c11 */ /* 0x000fca000f8e10ff */
[----:B--2---:R0:W-:Y:S01]  /*00e0*/  STS [R0], R5 ;  /* 0x0000000500007388 */ /* 0x0041e20000000800 */
[----:B------:R-:W-:Y:S05]  /*00f0*/  @!P0 BRA `(.L_x_6) ;  /* 0x0000000000348947 */ /* 0x000fea0003800000 */
[----:B------:R-:W-:-:S07]  /*0100*/  IMAD.MOV.U32 R2, RZ, RZ, 0x1 ;  /* 0x00000001ff027424 */ /* 0x000fce00078e00ff */
.L_x_7:
[----:B------:R-:W-:Y:S05]  /*0110*/  WARPSYNC.ALL ;  /* 0x0000000000007948 */ /* 0x000fea0003800000 */
[----:B------:R-:W-:Y:S01]  /*0120*/  BAR.SYNC.DEFER_BLOCKING 0x0 ;  /* 0x0000000000007b1d */ /* 0x000fe20000010000 */
[----:B------:R-:W-:Y:S01]  /*0130*/  IADD3 R3, PT, PT, R7, -R2, RZ ;  /* 0x8000000207037210 */ /* 0x000fe20007ffe0ff */
[----:B------:R-:W-:-:S03]  /*0140*/  IMAD.SHL.U32 R2, R2, 0x2, RZ ;  /* 0x0000000202027824 */ /* 0x000fc600078e00ff */
[----:B------:R-:W-:Y:S02]  /*0150*/  LEA R3, R3, UR4, 0x2 ;  /* 0x0000000403037c11 */ /* 0x000fe4000f8e10ff */
[----:B------:R-:W-:-:S04]  /*0160*/  ISETP.GT.U32.AND P0, PT, R2, R7, PT ;  /* 0x000000070200720c */ /* 0x000fc80003f04070 */
[----:B------:R-:W-:Y:S01]  /*0170*/  LDS R3, [R3] ;  /* 0x0000000003037984 */ /* 0x000fe20000000800 */
[----:B------:R-:W-:Y:S06]  /*0180*/  BAR.SYNC.DEFER_BLOCKING 0x0 ;  /* 0x0000000000007b1d */ /* 0x000fec0000010000 */
[----:B------:R-:W0:Y:S02]  /*0190*/  LDS R4, [R0] ;  /* 0x0000000000047984 */ /* 0x000e240000000800 */
[----:B01----:R-:W-:-:S05]  /*01a0*/  FADD R5, R3, R4 ;  /* 0x0000000403057221 */ /* 0x003fca0000000000 */
[----:B------:R1:W-:Y:S01]  /*01b0*/  STS [R0], R5 ;  /* 0x0000000500007388 */ /* 0x0003e20000000800 */
[----:B------:R-:W-:Y:S05]  /*01c0*/  @!P0 BRA `(.L_x_7) ;  /* 0xfffffffc00d08947 */ /* 0x000fea000383ffff */
.L_x_6:
[----:B------:R-:W2:Y:S02]  /*01d0*/  LDC.64 R2, c[0x0][0x380] ;  /* 0x0000e000ff027b82 */ /* 0x000ea40000000a00 */
[----:B--2---:R-:W-:-:S05]  /*01e0*/  IMAD.WIDE.U32 R2, R7, 0x4, R2 ;  /* 0x0000000407027825 */ /* 0x004fca00078e0002 */
[----:B------:R-:W-:Y:S01]  /*01f0*/  STG.E desc[UR6][R2.64], R5 ;  /* 0x0000000502007986 */ /* 0x000fe2000c101906 */
[----:B------:R-:W-:Y:S05]  /*0200*/  EXIT ;  /* 0x000000000000794d */ /* 0x000fea0003800000 */
.L_x_8:
        /* <DEDUP_REMOVED lines=15> */
.L_x_18:


//--------------------- .text._Z33shared_hillis_steele_scan_forwardPfS_i --------------------------
	.section	.text._Z33shared_hillis_steele_scan_forwardPfS_i,"ax",@progbits
	.align	128
        .global         _Z33shared_hillis_steele_scan_forwardPfS_i
        .type           _Z33shared_hillis_steele_scan_forwardPfS_i,@function
        .size           _Z33shared_hillis_steele_scan_forwardPfS_i,(.L_x_19 - _Z33shared_hillis_steele_scan_forwardPfS_i)
        .other          _Z33shared_hillis_steele_scan_forwardPfS_i,@"STO_CUDA_ENTRY STV_DEFAULT"
_Z33shared_hillis_steele_scan_forwardPfS_i:
.text._Z33shared_hillis_steele_scan_forwardPfS_i:
        /* <DEDUP_REMOVED lines=11> */
[----:B------:R-:W-:Y:S02]  /*00b0*/  UISETP.GE.U32.AND UP0, UPT, UR8, 0x2, UPT ;  /* 0x000000020800788c */ /* 0x000fe4000bf06070 */
[----:B0-----:R-:W-:-:S06]  /*00c0*/  ULEA UR4, UR5, UR4, 0x18 ;  /* 0x0000000405047291 */ /* 0x001fcc000f8ec0ff */
[----:B------:R-:W-:-:S05]  /*00d0*/  LEA R0, R7, UR4, 0x2 ;  /* 0x0000000407007c11 */ /* 0x000fca000f8e10ff */
[----:B--2---:R0:W-:Y:S01]  /*00e0*/  STS [R0], R5 ;  /* 0x0000000500007388 */ /* 0x0041e20000000800 */
[----:B------:R-:W-:Y:S05]  /*00f0*/  BRA.U !UP0, `(.L_x_9) ;  /* 0x0000000108407547 */ /* 0x000fea000b800000 */
[----:B------:R-:W-:Y:S01]  /*0100*/  IMAD.MOV.U32 R3, RZ, RZ, 0x1 ;  /* 0x00000001ff037424 */ /* 0x000fe200078e00ff */
[----:B------:R-:W1:Y:S06]  /*0110*/  LDCU UR4, c[0x0][0x390] ;  /* 0x00007200ff0477ac */ /* 0x000e6c0008000800 */
.L_x_10:
[----:B------:R-:W-:-:S05]  /*0120*/  IMAD.IADD R2, R7, 0x1, R3 ;  /* 0x0000000107027824 */ /* 0x000fca00078e0203 */
[----:B-1----:R-:W-:-:S13]  /*0130*/  ISETP.GE.AND P0, PT, R2, UR4, PT ;  /* 0x0000000402007c0c */ /* 0x002fda000bf06270 */
[----:B--2---:R-:W-:Y:S05]  /*0140*/  @P0 EXIT ;  /* 0x000000000000094d */ /* 0x004fea0003800000 */
[----:B------:R-:W-:Y:S01]  /*0150*/  BAR.SYNC.DEFER_BLOCKING 0x0 ;  /* 0x0000000000007b1d */ /* 0x000fe20000010000 */
[C---:B------:R-:W-:Y:S02]  /*0160*/  LEA R4, R3.reuse, R0, 0x2 ;  /* 0x0000000003047211 */ /* 0x040fe400078e10ff */
[----:B------:R-:W-:-:S04]  /*0170*/  SHF.L.U32 R3, R3, 0x1, RZ ;  /* 0x0000000103037819 */ /* 0x000fc800000006ff */
[----:B------:R-:W-:Y:S01]  /*0180*/  ISETP.GE.AND P0, PT, R3, UR4, PT ;  /* 0x0000000403007c0c */ /* 0x000fe2000bf06270 */
[----:B------:R-:W-:Y:S01]  /*0190*/  LDS R2, [R0] ;  /* 0x0000000000027984 */ /* 0x000fe20000000800 */
[----:B------:R-:W-:Y:S06]  /*01a0*/  BAR.SYNC.DEFER_BLOCKING 0x0 ;  /* 0x0000000000007b1d */ /* 0x000fec0000010000 */
[----:B0-----:R-:W0:Y:S02]  /*01b0*/  LDS R5, [R4] ;  /* 0x0000000004057984 */ /* 0x001e240000000800 */
[----:B0-----:R-:W-:-:S05]  /*01c0*/  FADD R5, R2, R5 ;  /* 0x0000000502057221 */ /* 0x001fca0000000000 */
[----:B------:R2:W-:Y:S01]  /*01d0*/  STS [R4], R5 ;  /* 0x0000000504007388 */ /* 0x0005e20000000800 */
[----:B------:R-:W-:Y:S05]  /*01e0*/  @!P0 BRA `(.L_x_10) ;  /* 0xfffffffc00cc8947 */ /* 0x000fea000383ffff */
[----:B--2---:R1:W2:Y:S02]  /*01f0*/  LDS R5, [R0] ;  /* 0x0000000000057984 */ /* 0x0042a40000000800 */
.L_x_9:
[----:B------:R-:W3:Y:S02]  /*0200*/  LDC.64 R2, c[0x0][0x380] ;  /* 0x0000e000ff027b82 */ /* 0x000ee40000000a00 */
[----:B---3--:R-:W-:-:S05]  /*0210*/  IMAD.WIDE.U32 R2, R7, 0x4, R2 ;  /* 0x0000000407027825 */ /* 0x008fca00078e0002 */
[----:B--2---:R-:W-:Y:S01]  /*0220*/  STG.E desc[UR6][R2.64], R5 ;  /* 0x0000000502007986 */ /* 0x004fe2000c101906 */
[----:B------:R-:W-:Y:S05]  /*0230*/  EXIT ;  /* 0x000000000000794d */ /* 0x000fea0003800000 */
.L_x_11:
        /* <DEDUP_REMOVED lines=12> */
.L_x_19:


//--------------------- .text._Z27hillis_steele_scan_backwardPfS_ --------------------------
	.section	.text._Z27hillis_steele_scan_backwardPfS_,"ax",@progbits
	.align	128
        .global         _Z27hillis_steele_scan_backwardPfS_
        .type           _Z27hillis_steele_scan_backwardPfS_,@function
        .size           _Z27hillis_steele_scan_backwardPfS_,(.L_x_20 - _Z27hillis_steele_scan_backwardPfS_)
        .other          _Z27hillis_steele_scan_backwardPfS_,@"STO_CUDA_ENTRY STV_DEFAULT"
_Z27hillis_steele_scan_backwardPfS_:
.text._Z27hillis_steele_scan_backwardPfS_:
[----:B------:R-:W-:Y:S01]  /*0000*/  LDC R1, c[0x0][0x37c] ;  /* 0x0000df00ff017b82 */ /* 0x000fe20000000800 */
[----:B------:R-:W0:Y:S07]  /*0010*/  S2R R9, SR_CTAID.X ;  /* 0x0000000000097919 */ /* 0x000e2e0000002500 */
[----:B------:R-:W1:Y:S01]  /*0020*/  LDC.64 R2, c[0x0][0x388] ;  /* 0x0000e200ff027b82 */ /* 0x000e620000000a00 */
[----:B------:R-:W0:Y:S01]  /*0030*/  LDCU UR6, c[0x0][0x360] ;  /* 0x00006c00ff0677ac */ /* 0x000e220008000800 */
[----:B------:R-:W0:Y:S01]  /*0040*/  S2R R0, SR_TID.X ;  /* 0x0000000000007919 */ /* 0x000e220000002100 */
[----:B------:R-:W2:Y:S05]  /*0050*/  LDCU.64 UR4, c[0x0][0x358] ;  /* 0x00006b00ff0477ac */ /* 0x000eaa0008000a00 */
[----:B------:R-:W3:Y:S01]  /*0060*/  LDC.64 R6, c[0x0][0x380] ;  /* 0x0000e000ff067b82 */ /* 0x000ee20000000a00 */
[----:B0-----:R-:W-:-:S04]  /*0070*/  IMAD R9, R9, UR6, R0 ;  /* 0x0000000609097c24 */ /* 0x001fc8000f8e0200 */
[----:B-1----:R-:W-:-:S06]  /*0080*/  IMAD.WIDE R2, R9, 0x4, R2 ;  /* 0x0000000409027825 */ /* 0x002fcc00078e0202 */
[----:B--2---:R-:W2:Y:S01]  /*0090*/  LDG.E R3, desc[UR4][R2.64] ;  /* 0x0000000402037981 */ /* 0x004ea2000c1e1900 */
[C---:B------:R-:W-:Y:S01]  /*00a0*/  ISETP.GE.AND P0, PT, R9.reuse, 0x1, PT ;  /* 0x000000010900780c */ /* 0x040fe20003f06270 */
[----:B---3--:R-:W-:-:S05]  /*00b0*/  IMAD.WIDE R4, R9, 0x4, R6 ;  /* 0x0000000409047825 */ /* 0x008fca00078e0206 */
[----:B--2---:R0:W-:Y:S07]  /*00c0*/  STG.E desc[UR4][R4.64], R3 ;  /* 0x0000000304007986 */ /* 0x0041ee000c101904 */
[----:B------:R-:W-:Y:S05]  /*00d0*/  @!P0 EXIT ;  /* 0x000000000000894d */ /* 0x000fea0003800000 */
[----:B------:R-:W-:-:S07]  /*00e0*/  HFMA2 R0, -RZ, RZ, 0, 5.9604644775390625e-08 ;  /* 0x00000001ff007431 */ /* 0x000fce00000001ff */
.L_x_12:
[----:B------:R-:W-:Y:S05]  /*00f0*/  WARPSYNC.ALL ;  /* 0x0000000000007948 */ /* 0x000fea0003800000 */
[----:B------:R-:W-:Y:S01]  /*0100*/  BAR.SYNC.DEFER_BLOCKING 0x0 ;  /* 0x0000000000007b1d */ /* 0x000fe20000010000 */
[----:B0-----:R-:W-:-:S05]  /*0110*/  IADD3 R3, PT, PT, R9, -R0, RZ ;  /* 0x8000000009037210 */ /* 0x001fca0007ffe0ff */
[----:B------:R-:W-:-:S06]  /*0120*/  IMAD.WIDE R2, R3, 0x4, R6 ;  /* 0x0000000403027825 */ /* 0x000fcc00078e0206 */
[----:B------:R-:W2:Y:S01]  /*0130*/  LDG.E R2, desc[UR4][R2.64] ;  /* 0x0000000402027981 */ /* 0x000ea2000c1e1900 */
[----:B------:R-:W-:Y:S06]  /*0140*/  BAR.SYNC.DEFER_BLOCKING 0x0 ;  /* 0x0000000000007b1d */ /* 0x000fec0000010000 */
[----:B-1----:R-:W2:Y:S01]  /*0150*/  LDG.E R11, desc[UR4][R4.64] ;  /* 0x00000004040b7981 */ /* 0x002ea2000c1e1900 */
[----:B------:R-:W-:-:S04]  /*0160*/  SHF.L.U32 R0, R0, 0x1, RZ ;  /* 0x0000000100007819 */ /* 0x000fc800000006ff */
[----:B------:R-:W-:Y:S01]  /*0170*/  ISETP.GT.AND P0, PT, R0, R9, PT ;  /* 0x000000090000720c */ /* 0x000fe20003f04270 */
[----:B--2---:R-:W-:-:S05]  /*0180*/  FADD R11, R2, R11 ;  /* 0x0000000b020b7221 */ /* 0x004fca0000000000 */
[----:B------:R1:W-:Y:S07]  /*0190*/  STG.E desc[UR4][R4.64], R11 ;  /* 0x0000000b04007986 */ /* 0x0003ee000c101904 */
[----:B------:R-:W-:Y:S05]  /*01a0*/  @!P0 BRA `(.L_x_12) ;  /* 0xfffffffc00d08947 */ /* 0x000fea000383ffff */
[----:B------:R-:W-:Y:S05]  /*01b0*/  EXIT ;  /* 0x000000000000794d */ /* 0x000fea0003800000 */
.L_x_13:
        /* <DEDUP_REMOVED lines=12> */
.L_x_20:


//--------------------- .text._Z26hillis_steele_scan_forwardPfS_i --------------------------
	.section	.text._Z26hillis_steele_scan_forwardPfS_i,"ax",@progbits
	.align	128
        .global         _Z26hillis_steele_scan_forwardPfS_i
        .type           _Z26hillis_steele_scan_forwardPfS_i,@function
        .size           _Z26hillis_steele_scan_forwardPfS_i,(.L_x_21 - _Z26hillis_steele_scan_forwardPfS_i)
        .other          _Z26hillis_steele_scan_forwardPfS_i,@"STO_CUDA_ENTRY STV_DEFAULT"
_Z26hillis_steele_scan_forwardPfS_i:
.text._Z26hillis_steele_scan_forwardPfS_i:
[----:B------:R-:W-:Y:S01]  /*0000*/  LDC R1, c[0x0][0x37c] ;  /* 0x0000df00ff017b82 */ /* 0x000fe20000000800 */
[----:B------:R-:W0:Y:S07]  /*0010*/  S2R R9, SR_CTAID.X ;  /* 0x0000000000097919 */ /* 0x000e2e0000002500 */
[----:B------:R-:W1:Y:S01]  /*0020*/  LDC.64 R2, c[0x0][0x388] ;  /* 0x0000e200ff027b82 */ /* 0x000e620000000a00 */
[----:B------:R-:W0:Y:S01]  /*0030*/  LDCU UR6, c[0x0][0x360] ;  /* 0x00006c00ff0677ac */ /* 0x000e220008000800 */
[----:B------:R-:W0:Y:S01]  /*0040*/  S2R R0, SR_TID.X ;  /* 0x0000000000007919 */ /* 0x000e220000002100 */
[----:B------:R-:W2:Y:S05]  /*0050*/  LDCU.64 UR4, c[0x0][0x358] ;  /* 0x00006b00ff0477ac */ /* 0x000eaa0008000a00 */
[----:B------:R-:W3:Y:S08]  /*0060*/  LDC R13, c[0x0][0x390] ;  /* 0x0000e400ff0d7b82 */ /* 0x000ef00000000800 */
[----:B------:R-:W4:Y:S01]  /*0070*/  LDC.64 R6, c[0x0][0x380] ;  /* 0x0000e000ff067b82 */ /* 0x000f220000000a00 */
[----:B0-----:R-:W-:-:S04]  /*0080*/  IMAD R9, R9, UR6, R0 ;  /* 0x0000000609097c24 */ /* 0x001fc8000f8e0200 */
[----:B-1----:R-:W-:-:S06]  /*0090*/  IMAD.WIDE R2, R9, 0x4, R2 ;  /* 0x0000000409027825 */ /* 0x002fcc00078e0202 */
[----:B--2---:R-:W2:Y:S01]  /*00a0*/  LDG.E R3, desc[UR4][R2.64] ;  /* 0x0000000402037981 */ /* 0x004ea2000c1e1900 */
[C---:B------:R-:W-:Y:S01]  /*00b0*/  IADD3 R0, PT, PT, R9.reuse, 0x1, RZ ;  /* 0x0000000109007810 */ /* 0x040fe20007ffe0ff */
[----:B----4-:R-:W-:-:S03]  /*00c0*/  IMAD.WIDE R4, R9, 0x4, R6 ;  /* 0x0000000409047825 */ /* 0x010fc600078e0206 */
[----:B---3--:R-:W-:-:S04]  /*00d0*/  ISETP.GE.AND P0, PT, R0, R13, PT ;  /* 0x0000000d0000720c */ /* 0x008fc80003f06270 */
[----:B------:R-:W-:Y:S01]  /*00e0*/  ISETP.LT.OR P0, PT, R13, 0x2, P0 ;  /* 0x000000020d00780c */ /* 0x000fe20000701670 */
[----:B--2---:R0:W-:-:S12]  /*00f0*/  STG.E desc[UR4][R4.64], R3 ;  /* 0x0000000304007986 */ /* 0x0041d8000c101904 */
[----:B------:R-:W-:Y:S05]  /*0100*/  @P0 EXIT ;  /* 0x000000000000094d */ /* 0x000fea0003800000 */
[----:B------:R-:W-:-:S07]  /*0110*/  HFMA2 R8, -RZ, RZ, 0, 5.9604644775390625e-08 ;  /* 0x00000001ff087431 */ /* 0x000fce00000001ff */
.L_x_14:
[----:B------:R-:W-:Y:S05]  /*0120*/  WARPSYNC.ALL ;  /* 0x0000000000007948 */ /* 0x000fea0003800000 */
[----:B------:R-:W-:Y:S01]  /*0130*/  BAR.SYNC.DEFER_BLOCKING 0x0 ;  /* 0x0000000000007b1d */ /* 0x000fe20000010000 */
[----:B0-----:R-:W-:-:S05]  /*0140*/  IMAD.WIDE R2, R0, 0x4, R6 ;  /* 0x0000000400027825 */ /* 0x001fca00078e0206 */
[----:B------:R-:W2:Y:S02]  /*0150*/  LDG.E R0, desc[UR4][R4.64] ;  /* 0x0000000404007981 */ /* 0x000ea4000c1e1900 */
[----:B------:R-:W-:Y:S06]  /*0160*/  BAR.SYNC.DEFER_BLOCKING 0x0 ;  /* 0x0000000000007b1d */ /* 0x000fec0000010000 */
[----:B------:R-:W2:Y:S01]  /*0170*/  LDG.E R11, desc[UR4][R2.64] ;  /* 0x00000004020b7981 */ /* 0x000ea2000c1e1900 */
[----:B------:R-:W-:Y:S01]  /*0180*/  SHF.L.U32 R8, R8, 0x1, RZ ;  /* 0x0000000108087819 */ /* 0x000fe200000006ff */
[----:B--2---:R-:W-:-:S03]  /*0190*/  FADD R11, R0, R11 ;  /* 0x0000000b000b7221 */ /* 0x004fc60000000000 */
[----:B------:R-:W-:Y:S02]  /*01a0*/  IADD3 R0, PT, PT, R9, R8, RZ ;  /* 0x0000000809007210 */ /* 0x000fe40007ffe0ff */
[----:B------:R1:W-:Y:S02]  /*01b0*/  STG.E desc[UR4][R2.64], R11 ;  /* 0x0000000b02007986 */ /* 0x0003e4000c101904 */
[----:B------:R-:W-:-:S04]  /*01c0*/  VIMNMX R10, PT, PT, R8, R0, !PT ;  /* 0x00000000080a7248 */ /* 0x000fc80007fe0100 */
[----:B------:R-:W-:-:S13]  /*01d0*/  ISETP.GE.AND P0, PT, R10, R13, PT ;  /* 0x0000000d0a00720c */ /* 0x000fda0003f06270 */
[----:B-1----:R-:W-:Y:S05]  /*01e0*/  @!P0 BRA `(.L_x_14) ;  /* 0xfffffffc00cc8947 */ /* 0x002fea000383ffff */
[----:B------:R-:W-:Y:S05]  /*01f0*/  EXIT ;  /* 0x000000000000794d */ /* 0x000fea0003800000 */
.L_x_15:
        /* <DEDUP_REMOVED lines=16> */
.L_x_21:


//--------------------- .nv.shared._ZN3cub18CUB_300001_SM_10006detail11EmptyKernelIvEEvv --------------------------
	.section	.nv.shared._ZN3cub18CUB_300001_SM_10006detail11EmptyKernelIvEEvv,"aw",@nobits
	.sectionflags	@""
	.align	16
	.zero		1024


//--------------------- .nv.shared.reserved.0     --------------------------
	.section	.nv.shared.reserved.0,"aw",@nobits
	.weak		__nv_reservedSMEM_offset_0_alias
	.size		__nv_reservedSMEM_offset_0_alias, 0, 64
	.other		__nv_reservedSMEM_offset_0_alias,@"STO_CUDA_RESERVED_SHARED STV_DEFAULT"
__nv_reservedSMEM_offset_0_alias:
	.zero		0
	.zero		64


//--------------------- .nv.global                --------------------------
	.section	.nv.global,"aw",@nobits
.nv.global:
	.type		_ZN34_INTERNAL_a72bd8bd_4_k_cu_40b2f1456thrust24THRUST_300001_SM_1000_NS3seqE,@object
	.size		_ZN34_INTERNAL_a72bd8bd_4_k_cu_40b2f1456thrust24THRUST_300001_SM_1000_NS3seqE,(_ZN34_INTERNAL_a72bd8bd_4_k_cu_40b2f1454cuda3std3__48in_placeE - _ZN34_INTERNAL_a72bd8bd_4_k_cu_40b2f1456thrust24THRUST_300001_SM_1000_NS3seqE)
_ZN34_INTERNAL_a72bd8bd_4_k_cu_40b2f1456thrust24THRUST_300001_SM_1000_NS3seqE:
	.zero		1
	.type		_ZN34_INTERNAL_a72bd8bd_4_k_cu_40b2f1454cuda3std3__48in_placeE,@object
	.size		_ZN34_INTERNAL_a72bd8bd_4_k_cu_40b2f1454cuda3std3__48in_placeE,(_ZN34_INTERNAL_a72bd8bd_4_k_cu_40b2f1454cuda3std6ranges3__45__cpo4sizeE - _ZN34_INTERNAL_a72bd8bd_4_k_cu_40b2f1454cuda3std3__48in_placeE)
_ZN34_INTERNAL_a72bd8bd_4_k_cu_40b2f1454cuda3std3__48in_placeE:
	.zero		1
	.type		_ZN34_INTERNAL_a72bd8bd_4_k_cu_40b2f1454cuda3std6ranges3__45__cpo4sizeE,@object
	.size		_ZN34_INTERNAL_a72bd8bd_4_k_cu_40b2f1454cuda3std6ranges3__45__cpo4sizeE,(_ZN34_INTERNAL_a72bd8bd_4_k_cu_40b2f1456thrust24THRUST_300001_SM_1000_NS12placeholders2_3E - _ZN34_INTERNAL_a72bd8bd_4_k_cu_40b2f1454cuda3std6ranges3__45__cpo4sizeE)
_ZN34_INTERNAL_a72bd8bd_4_k_cu_40b2f1454cuda3std6ranges3__45__cpo4sizeE:
	.zero		1
	.type		_ZN34_INTERNAL_a72bd8bd_4_k_cu_40b2f1456thrust24THRUST_300001_SM_1000_NS12placeholders2_3E,@object
	.size		_ZN34_INTERNAL_a72bd8bd_4_k_cu_40b2f1456thrust24THRUST_300001_SM_1000_NS12placeholders2_3E,(_ZN34_INTERNAL_a72bd8bd_4_k_cu_40b2f1454cuda3std3__45__cpo6cbeginE - _ZN34_INTERNAL_a72bd8bd_4_k_cu_40b2f1456thrust24THRUST_300001_SM_1000_NS12placeholders2_3E)
_ZN34_INTERNAL_a72bd8bd_4_k_cu_40b2f1456thrust24THRUST_300001_SM_1000_NS12placeholders2_3E:
	.zero		1
	.type		_ZN34_INTERNAL_a72bd8bd_4_k_cu_40b2f1454cuda3std3__45__cpo6cbeginE,@object
	.size		_ZN34_INTERNAL_a72bd8bd_4_k_cu_40b2f1454cuda3std3__45__cpo6cbeginE,(_ZN34_INTERNAL_a72bd8bd_4_k_cu_40b2f1454cuda3std6ranges3__45__cpo6cbeginE - _ZN34_INTERNAL_a72bd8bd_4_k_cu_40b2f1454cuda3std3__45__cpo6cbeginE)
_ZN34_INTERNAL_a72bd8bd_4_k_cu_40b2f1454cuda3std3__45__cpo6cbeginE:
	.zero		1
	.type		_ZN34_INTERNAL_a72bd8bd_4_k_cu_40b2f1454cuda3std6ranges3__45__cpo6cbeginE,@object
	.size		_ZN34_INTERNAL_a72bd8bd_4_k_cu_40b2f1454cuda3std6ranges3__45__cpo6cbeginE,(_ZN34_INTERNAL_a72bd8bd_4_k_cu_40b2f1456thrust24THRUST_300001_SM_1000_NS12placeholders2_7E - _ZN34_INTERNAL_a72bd8bd_4_k_cu_40b2f1454cuda3std6ranges3__45__cpo6cbeginE)
_ZN34_INTERNAL_a72bd8bd_4_k_cu_40b2f1454cuda3std6ranges3__45__cpo6cbeginE:
	.zero		1
	.type		_ZN34_INTERNAL_a72bd8bd_4_k_cu_40b2f1456thrust24THRUST_300001_SM_1000_NS12placeholders2_7E,@object
	.size		_ZN34_INTERNAL_a72bd8bd_4_k_cu_40b2f1456thrust24THRUST_300001_SM_1000_NS12placeholders2_7E,(_ZN34_INTERNAL_a72bd8bd_4_k_cu_40b2f1454cuda3std3__45__cpo7crbeginE - _ZN34_INTERNAL_a72bd8bd_4_k_cu_40b2f1456thrust24THRUST_300001_SM_1000_NS12placeholders2_7E)
_ZN34_INTERNAL_a72bd8bd_4_k_cu_40b2f1456thrust24THRUST_300001_SM_1000_NS12placeholders2_7E:
	.zero		1
	.type		_ZN34_INTERNAL_a72bd8bd_4_k_cu_40b2f1454cuda3std3__45__cpo7crbeginE,@object
	.size		_ZN34_INTERNAL_a72bd8bd_4_k_cu_40b2f1454cuda3std3__45__cpo7crbeginE,(_ZN34_INTERNAL_a72bd8bd_4_k_cu_40b2f1454cuda3std6ranges3__45__cpo4nextE - _ZN34_INTERNAL_a72bd8bd_4_k_cu_40b2f1454cuda3std3__45__cpo7crbeginE)
_ZN34_INTERNAL_a72bd8bd_4_k_cu_40b2f1454cuda3std3__45__cpo7crbeginE:
	.zero		1
	.type		_ZN34_INTERNAL_a72bd8bd_4_k_cu_40b2f1454cuda3std6ranges3__45__cpo4nextE,@object
	.size		_ZN34_INTERNAL_a72bd8bd_4_k_cu_40b2f1454cuda3std6ranges3__45__cpo4nextE,(_ZN34_INTERNAL_a72bd8bd_4_k_cu_40b2f1454cuda3std6ranges3__45__cpo4swapE - _ZN34_INTERNAL_a72bd8bd_4_k_cu_40b2f1454cuda3std6ranges3__45__cpo4nextE)
_ZN34_INTERNAL_a72bd8bd_4_k_cu_40b2f1454cuda3std6ranges3__45__cpo4nextE:
	.zero		1
	.type		_ZN34_INTERNAL_a72bd8bd_4_k_cu_40b2f1454cuda3std6ranges3__45__cpo4swapE,@object
	.size		_ZN34_INTERNAL_a72bd8bd_4_k_cu_40b2f1454cuda3std6ranges3__45__cpo4swapE,(_ZN34_INTERNAL_a72bd8bd_4_k_cu_40b2f1456thrust24THRUST_300001_SM_1000_NS8cuda_cub10par_nosyncE - _ZN34_INTERNAL_a72bd8bd_4_k_cu_40b2f1454cuda3std6ranges3__45__cpo4swapE)
_ZN34_INTERNAL_a72bd8bd_4_k_cu_40b2f1454cuda3std6ranges3__45__cpo4swapE:
	.zero		1
	.type		_ZN34_INTERNAL_a72bd8bd_4_k_cu_40b2f1456thrust24THRUST_300001_SM_1000_NS8cuda_cub10par_nosyncE,@object
	.size		_ZN34_INTERNAL_a72bd8bd_4_k_cu_40b2f1456thrust24THRUST_300001_SM_1000_NS8cuda_cub10par_nosyncE,(_ZN34_INTERNAL_a72bd8bd_4_k_cu_40b2f1456thrust24THRUST_300001_SM_1000_NS12placeholders2_9E - _ZN34_INTERNAL_a72bd8bd_4_k_cu_40b2f1456thrust24THRUST_300001_SM_1000_NS8cuda_cub10par_nosyncE)
_ZN34_INTERNAL_a72bd8bd_4_k_cu_40b2f1456thrust24THRUST_300001_SM_1000_NS8cuda_cub10par_nosyncE:
	.zero		1
	.type		_ZN34_INTERNAL_a72bd8bd_4_k_cu_40b2f1456thrust24THRUST_300001_SM_1000_NS12placeholders2_9E,@object
	.size		_ZN34_INTERNAL_a72bd8bd_4_k_cu_40b2f1456thrust24THRUST_300001_SM_1000_NS12placeholders2_9E,(_ZN34_INTERNAL_a72bd8bd_4_k_cu_40b2f1454cuda3std3__436_GLOBAL__N__a72bd8bd_4_k_cu_40b2f1456ignoreE - _ZN34_INTERNAL_a72bd8bd_4_k_cu_40b2f1456thrust24THRUST_300001_SM_1000_NS12placeholders2_9E)
_ZN34_INTERNAL_a72bd8bd_4_k_cu_40b2f1456thrust24THRUST_300001_SM_1000_NS12placeholders2_9E:
	.zero		1
	.type		_ZN34_INTERNAL_a72bd8bd_4_k_cu_40b2f1454cuda3std3__436_GLOBAL__N__a72bd8bd_4_k_cu_40b2f1456ignoreE,@object
	.size		_ZN34_INTERNAL_a72bd8bd_4_k_cu_40b2f1454cuda3std3__436_GLOBAL__N__a72bd8bd_4_k_cu_40b2f1456ignoreE,(_ZN34_INTERNAL_a72bd8bd_4_k_cu_40b2f1454cuda3std6ranges3__45__cpo4dataE - _ZN34_INTERNAL_a72bd8bd_4_k_cu_40b2f1454cuda3std3__436_GLOBAL__N__a72bd8bd_4_k_cu_40b2f1456ignoreE)
_ZN34_INTERNAL_a72bd8bd_4_k_cu_40b2f1454cuda3std3__436_GLOBAL__N__a72bd8bd_4_k_cu_40b2f1456ignoreE:
	.zero		1
	.type		_ZN34_INTERNAL_a72bd8bd_4_k_cu_40b2f1454cuda3std6ranges3__45__cpo4dataE,@object
	.size		_ZN34_INTERNAL_a72bd8bd_4_k_cu_40b2f1454cuda3std6ranges3__45__cpo4dataE,(_ZN34_INTERNAL_a72bd8bd_4_k_cu_40b2f1456thrust24THRUST_300001_SM_1000_NS12placeholders2_1E - _ZN34_INTERNAL_a72bd8bd_4_k_cu_40b2f1454cuda3std6ranges3__45__cpo4dataE)
_ZN34_INTERNAL_a72bd8bd_4_k_cu_40b2f1454cuda3std6ranges3__45__cpo4dataE:
	.zero		1
	.type		_ZN34_INTERNAL_a72bd8bd_4_k_cu_40b2f1456thrust24THRUST_300001_SM_1000_NS12placeholders2_1E,@object
	.size		_ZN34_INTERNAL_a72bd8bd_4_k_cu_40b2f1456thrust24THRUST_300001_SM_1000_NS12placeholders2_1E,(_ZN34_INTERNAL_a72bd8bd_4_k_cu_40b2f1454cuda3std3__45__cpo5beginE - _ZN34_INTERNAL_a72bd8bd_4_k_cu_40b2f1456thrust24THRUST_300001_SM_1000_NS12placeholders2_1E)
_ZN34_INTERNAL_a72bd8bd_4_k_cu_40b2f1456thrust24THRUST_300001_SM_1000_NS12placeholders2_1E:
	.zero		1
	.type		_ZN34_INTERNAL_a72bd8bd_4_k_cu_40b2f1454cuda3std3__45__cpo5beginE,@object
	.size		_ZN34_INTERNAL_a72bd8bd_4_k_cu_40b2f1454cuda3std3__45__cpo5beginE,(_ZN34_INTERNAL_a72bd8bd_4_k_cu_40b2f1454cuda3std6ranges3__45__cpo5beginE - _ZN34_INTERNAL_a72bd8bd_4_k_cu_40b2f1454cuda3std3__45__cpo5beginE)
_ZN34_INTERNAL_a72bd8bd_4_k_cu_40b2f1454cuda3std3__45__cpo5beginE:
	.zero		1
	.type		_ZN34_INTERNAL_a72bd8bd_4_k_cu_40b2f1454cuda3std6ranges3__45__cpo5beginE,@object
	.size		_ZN34_INTERNAL_a72bd8bd_4_k_cu_40b2f1454cuda3std6ranges3__45__cpo5beginE,(_ZN34_INTERNAL_a72bd8bd_4_k_cu_40b2f1456thrust24THRUST_300001_SM_1000_NS12placeholders2_5E - _ZN34_INTERNAL_a72bd8bd_4_k_cu_40b2f1454cuda3std6ranges3__45__cpo5beginE)
_ZN34_INTERNAL_a72bd8bd_4_k_cu_40b2f1454cuda3std6ranges3__45__cpo5beginE:
	.zero		1
	.type		_ZN34_INTERNAL_a72bd8bd_4_k_cu_40b2f1456thrust24THRUST_300001_SM_1000_NS12placeholders2_5E,@object
	.size		_ZN34_INTERNAL_a72bd8bd_4_k_cu_40b2f1456thrust24THRUST_300001_SM_1000_NS12placeholders2_5E,(_ZN34_INTERNAL_a72bd8bd_4_k_cu_40b2f1454cuda3std3__45__cpo6rbeginE - _ZN34_INTERNAL_a72bd8bd_4_k_cu_40b2f1456thrust24THRUST_300001_SM_1000_NS12placeholders2_5E)
_ZN34_INTERNAL_a72bd8bd_4_k_cu_40b2f1456thrust24THRUST_300001_SM_1000_NS12placeholders2_5E:
	.zero		1
	.type		_ZN34_INTERNAL_a72bd8bd_4_k_cu_40b2f1454cuda3std3__45__cpo6rbeginE,@object
	.size		_ZN34_INTERNAL_a72bd8bd_4_k_cu_40b2f1454cuda3std3__45__cpo6rbeginE,(_ZN34_INTERNAL_a72bd8bd_4_k_cu_40b2f1454cuda3std6ranges3__45__cpo7advanceE - _ZN34_INTERNAL_a72bd8bd_4_k_cu_40b2f1454cuda3std3__45__cpo6rbeginE)
_ZN34_INTERNAL_a72bd8bd_4_k_cu_40b2f1454cuda3std3__45__cpo6rbeginE:
	.zero		1
	.type		_ZN34_INTERNAL_a72bd8bd_4_k_cu_40b2f1454cuda3std6ranges3__45__cpo7advanceE,@object
	.size		_ZN34_INTERNAL_a72bd8bd_4_k_cu_40b2f1454cuda3std6ranges3__45__cpo7advanceE,(_ZN34_INTERNAL_a72bd8bd_4_k_cu_40b2f1454cuda3std3__47nulloptE - _ZN34_INTERNAL_a72bd8bd_4_k_cu_40b2f1454cuda3std6ranges3__45__cpo7advanceE)
_ZN34_INTERNAL_a72bd8bd_4_k_cu_40b2f1454cuda3std6ranges3__45__cpo7advanceE:
	.zero		1
	.type		_ZN34_INTERNAL_a72bd8bd_4_k_cu_40b2f1454cuda3std3__47nulloptE,@object
	.size		_ZN34_INTERNAL_a72bd8bd_4_k_cu_40b2f1454cuda3std3__47nulloptE,(_ZN34_INTERNAL_a72bd8bd_4_k_cu_40b2f1454cuda3std6ranges3__45__cpo8distanceE - _ZN34_INTERNAL_a72bd8bd_4_k_cu_40b2f1454cuda3std3__47nulloptE)
_ZN34_INTERNAL_a72bd8bd_4_k_cu_40b2f1454cuda3std3__47nulloptE:
	.zero		1
	.type		_ZN34_INTERNAL_a72bd8bd_4_k_cu_40b2f1454cuda3std6ranges3__45__cpo8distanceE,@object
	.size		_ZN34_INTERNAL_a72bd8bd_4_k_cu_40b2f1454cuda3std6ranges3__45__cpo8distanceE,(_ZN34_INTERNAL_a72bd8bd_4_k_cu_40b2f1456thrust24THRUST_300001_SM_1000_NS12placeholders3_10E - _ZN34_INTERNAL_a72bd8bd_4_k_cu_40b2f1454cuda3std6ranges3__45__cpo8distanceE)
_ZN34_INTERNAL_a72bd8bd_4_k_cu_40b2f1454cuda3std6ranges3__45__cpo8distanceE:
	.zero		1
	.type		_ZN34_INTERNAL_a72bd8bd_4_k_cu_40b2f1456thrust24THRUST_300001_SM_1000_NS12placeholders3_10E,@object
	.size		_ZN34_INTERNAL_a72bd8bd_4_k_cu_40b2f1456thrust24THRUST_300001_SM_1000_NS12placeholders3_10E,(_ZN34_INTERNAL_a72bd8bd_4_k_cu_40b2f1454cuda3std3__419piecewise_constructE - _ZN34_INTERNAL_a72bd8bd_4_k_cu_40b2f1456thrust24THRUST_300001_SM_1000_NS12placeholders3_10E)
_ZN34_INTERNAL_a72bd8bd_4_k_cu_40b2f1456thrust24THRUST_300001_SM_1000_NS12placeholders3_10E:
	.zero		1
	.type		_ZN34_INTERNAL_a72bd8bd_4_k_cu_40b2f1454cuda3std3__419piecewise_constructE,@object
	.size		_ZN34_INTERNAL_a72bd8bd_4_k_cu_40b2f1454cuda3std3__419piecewise_constructE,(_ZN34_INTERNAL_a72bd8bd_4_k_cu_40b2f1454cuda3std6ranges3__45__cpo5cdataE - _ZN34_INTERNAL_a72bd8bd_4_k_cu_40b2f1454cuda3std3__419piecewise_constructE)
_ZN34_INTERNAL_a72bd8bd_4_k_cu_40b2f1454cuda3std3__419piecewise_constructE:
	.zero		1
	.type		_ZN34_INTERNAL_a72bd8bd_4_k_cu_40b2f1454cuda3std6ranges3__45__cpo5cdataE,@object
	.size		_ZN34_INTERNAL_a72bd8bd_4_k_cu_40b2f1454cuda3std6ranges3__45__cpo5cdataE,(_ZN34_INTERNAL_a72bd8bd_4_k_cu_40b2f1456thrust24THRUST_300001_SM_1000_NS12placeholders2_2E - _ZN34_INTERNAL_a72bd8bd_4_k_cu_40b2f1454cuda3std6ranges3__45__cpo5cdataE)
_ZN34_INTERNAL_a72bd8bd_4_k_cu_40b2f1454cuda3std6ranges3__45__cpo5cdataE:
	.zero		1
	.type		_ZN34_INTERNAL_a72bd8bd_4_k_cu_40b2f1456thrust24THRUST_300001_SM_1000_NS12placeholders2_2E,@object
	.size		_ZN34_INTERNAL_a72bd8bd_4_k_cu_40b2f1456thrust24THRUST_300001_SM_1000_NS12placeholders2_2E,(_ZN34_INTERNAL_a72bd8bd_4_k_cu_40b2f1454cuda3std3__45__cpo3endE - _ZN34_INTERNAL_a72bd8bd_4_k_cu_40b2f1456thrust24THRUST_300001_SM_1000_NS12placeholders2_2E)
_ZN34_INTERNAL_a72bd8bd_4_k_cu_40b2f1456thrust24THRUST_300001_SM_1000_NS12placeholders2_2E:
	.zero		1
	.type		_ZN34_INTERNAL_a72bd8bd_4_k_cu_40b2f1454cuda3std3__45__cpo3endE,@object
	.size		_ZN34_INTERNAL_a72bd8bd_4_k_cu_40b2f1454cuda3std3__45__cpo3endE,(_ZN34_INTERNAL_a72bd8bd_4_k_cu_40b2f1454cuda3std6ranges3__45__cpo3endE - _ZN34_INTERNAL_a72bd8bd_4_k_cu_40b2f1454cuda3std3__45__cpo3endE)
_ZN34_INTERNAL_a72bd8bd_4_k_cu_40b2f1454cuda3std3__45__cpo3endE:
	.zero		1
	.type		_ZN34_INTERNAL_a72bd8bd_4_k_cu_40b2f1454cuda3std6ranges3__45__cpo3endE,@object
	.size		_ZN34_INTERNAL_a72bd8bd_4_k_cu_40b2f1454cuda3std6ranges3__45__cpo3endE,(_ZN34_INTERNAL_a72bd8bd_4_k_cu_40b2f1456thrust24THRUST_300001_SM_1000_NS12placeholders2_6E - _ZN34_INTERNAL_a72bd8bd_4_k_cu_40b2f1454cuda3std6ranges3__45__cpo3endE)
_ZN34_INTERNAL_a72bd8bd_4_k_cu_40b2f1454cuda3std6ranges3__45__cpo3endE:
	.zero		1
	.type		_ZN34_INTERNAL_a72bd8bd_4_k_cu_40b2f1456thrust24THRUST_300001_SM_1000_NS12placeholders2_6E,@object
	.size		_ZN34_INTERNAL_a72bd8bd_4_k_cu_40b2f1456thrust24THRUST_300001_SM_1000_NS12placeholders2_6E,(_ZN34_INTERNAL_a72bd8bd_4_k_cu_40b2f1454cuda3std3__45__cpo4rendE - _ZN34_INTERNAL_a72bd8bd_4_k_cu_40b2f1456thrust24THRUST_300001_SM_1000_NS12placeholders2_6E)
_ZN34_INTERNAL_a72bd8bd_4_k_cu_40b2f1456thrust24THRUST_300001_SM_1000_NS12placeholders2_6E:
	.zero		1
	.type		_ZN34_INTERNAL_a72bd8bd_4_k_cu_40b2f1454cuda3std3__45__cpo4rendE,@object
	.size		_ZN34_INTERNAL_a72bd8bd_4_k_cu_40b2f1454cuda3std3__45__cpo4rendE,(_ZN34_INTERNAL_a72bd8bd_4_k_cu_40b2f1454cuda3std6ranges3__45__cpo9iter_swapE - _ZN34_INTERNAL_a72bd8bd_4_k_cu_40b2f1454cuda3std3__45__cpo4rendE)
_ZN34_INTERNAL_a72bd8bd_4_k_cu_40b2f1454cuda3std3__45__cpo4rendE:
	.zero		1
	.type		_ZN34_INTERNAL_a72bd8bd_4_k_cu_40b2f1454cuda3std6ranges3__45__cpo9iter_swapE,@object
	.size		_ZN34_INTERNAL_a72bd8bd_4_k_cu_40b2f1454cuda3std6ranges3__45__cpo9iter_swapE,(_ZN34_INTERNAL_a72bd8bd_4_k_cu_40b2f1454cuda3std3__48unexpectE - _ZN34_INTERNAL_a72bd8bd_4_k_cu_40b2f1454cuda3std6ranges3__45__cpo9iter_swapE)
_ZN34_INTERNAL_a72bd8bd_4_k_cu_40b2f1454cuda3std6ranges3__45__cpo9iter_swapE:
	.zero		1
	.type		_ZN34_INTERNAL_a72bd8bd_4_k_cu_40b2f1454cuda3std3__48unexpectE,@object
	.size		_ZN34_INTERNAL_a72bd8bd_4_k_cu_40b2f1454cuda3std3__48unexpectE,(_ZN34_INTERNAL_a72bd8bd_4_k_cu_40b2f1456thrust24THRUST_300001_SM_1000_NS8cuda_cub3parE - _ZN34_INTERNAL_a72bd8bd_4_k_cu_40b2f1454cuda3std3__48unexpectE)
_ZN34_INTERNAL_a72bd8bd_4_k_cu_40b2f1454cuda3std3__48unexpectE:
	.zero		1
	.type		_ZN34_INTERNAL_a72bd8bd_4_k_cu_40b2f1456thrust24THRUST_300001_SM_1000_NS8cuda_cub3parE,@object
	.size		_ZN34_INTERNAL_a72bd8bd_4_k_cu_40b2f1456thrust24THRUST_300001_SM_1000_NS8cuda_cub3parE,(_ZN34_INTERNAL_a72bd8bd_4_k_cu_40b2f1456thrust24THRUST_300001_SM_1000_NS12placeholders2_4E - _ZN34_INTERNAL_a72bd8bd_4_k_cu_40b2f1456thrust24THRUST_300001_SM_1000_NS8cuda_cub3parE)
_ZN34_INTERNAL_a72bd8bd_4_k_cu_40b2f1456thrust24THRUST_300001_SM_1000_NS8cuda_cub3parE:
	.zero		1
	.type		_ZN34_INTERNAL_a72bd8bd_4_k_cu_40b2f1456thrust24THRUST_300001_SM_1000_NS12placeholders2_4E,@object
	.size		_ZN34_INTERNAL_a72bd8bd_4_k_cu_40b2f1456thrust24THRUST_300001_SM_1000_NS12placeholders2_4E,(_ZN34_INTERNAL_a72bd8bd_4_k_cu_40b2f1454cuda3std3__45__cpo4cendE - _ZN34_INTERNAL_a72bd8bd_4_k_cu_40b2f1456thrust24THRUST_300001_SM_1000_NS12placeholders2_4E)
_ZN34_INTERNAL_a72bd8bd_4_k_cu_40b2f1456thrust24THRUST_300001_SM_1000_NS12placeholders2_4E:
	.zero		1
	.type		_ZN34_INTERNAL_a72bd8bd_4_k_cu_40b2f1454cuda3std3__45__cpo4cendE,@object
	.size		_ZN34_INTERNAL_a72bd8bd_4_k_cu_40b2f1454cuda3std3__45__cpo4cendE,(_ZN34_INTERNAL_a72bd8bd_4_k_cu_40b2f1454cuda3std6ranges3__45__cpo4cendE - _ZN34_INTERNAL_a72bd8bd_4_k_cu_40b2f1454cuda3std3__45__cpo4cendE)
_ZN34_INTERNAL_a72bd8bd_4_k_cu_40b2f1454cuda3std3__45__cpo4cendE:
	.zero		1
	.type		_ZN34_INTERNAL_a72bd8bd_4_k_cu_40b2f1454cuda3std6ranges3__45__cpo4cendE,@object
	.size		_ZN34_INTERNAL_a72bd8bd_4_k_cu_40b2f1454cuda3std6ranges3__45__cpo4cendE,(_ZN34_INTERNAL_a72bd8bd_4_k_cu_40b2f1454cuda3std3__420unreachable_sentinelE - _ZN34_INTERNAL_a72bd8bd_4_k_cu_40b2f1454cuda3std6ranges3__45__cpo4cendE)
_ZN34_INTERNAL_a72bd8bd_4_k_cu_40b2f1454cuda3std6ranges3__45__cpo4cendE:
	.zero		1
	.type		_ZN34_INTERNAL_a72bd8bd_4_k_cu_40b2f1454cuda3std3__420unreachable_sentinelE,@object
	.size		_ZN34_INTERNAL_a72bd8bd_4_k_cu_40b2f1454cuda3std3__420unreachable_sentinelE,(_ZN34_INTERNAL_a72bd8bd_4_k_cu_40b2f1454cuda3std6ranges3__45__cpo5ssizeE - _ZN34_INTERNAL_a72bd8bd_4_k_cu_40b2f1454cuda3std3__420unreachable_sentinelE)
_ZN34_INTERNAL_a72bd8bd_4_k_cu_40b2f1454cuda3std3__420unreachable_sentinelE:
	.zero		1
	.type		_ZN34_INTERNAL_a72bd8bd_4_k_cu_40b2f1454cuda3std6ranges3__45__cpo5ssizeE,@object
	.size		_ZN34_INTERNAL_a72bd8bd_4_k_cu_40b2f1454cuda3std6ranges3__45__cpo5ssizeE,(_ZN34_INTERNAL_a72bd8bd_4_k_cu_40b2f1456thrust24THRUST_300001_SM_1000_NS12placeholders2_8E - _ZN34_INTERNAL_a72bd8bd_4_k_cu_40b2f1454cuda3std6ranges3__45__cpo5ssizeE)
_ZN34_INTERNAL_a72bd8bd_4_k_cu_40b2f1454cuda3std6ranges3__45__cpo5ssizeE:
	.zero		1
	.type		_ZN34_INTERNAL_a72bd8bd_4_k_cu_40b2f1456thrust24THRUST_300001_SM_1000_NS12placeholders2_8E,@object
	.size		_ZN34_INTERNAL_a72bd8bd_4_k_cu_40b2f1456thrust24THRUST_300001_SM_1000_NS12placeholders2_8E,(_ZN34_INTERNAL_a72bd8bd_4_k_cu_40b2f1454cuda3std3__45__cpo5crendE - _ZN34_INTERNAL_a72bd8bd_4_k_cu_40b2f1456thrust24THRUST_300001_SM_1000_NS12placeholders2_8E)
_ZN34_INTERNAL_a72bd8bd_4_k_cu_40b2f1456thrust24THRUST_300001_SM_1000_NS12placeholders2_8E:
	.zero		1
	.type		_ZN34_INTERNAL_a72bd8bd_4_k_cu_40b2f1454cuda3std3__45__cpo5crendE,@object
	.size		_ZN34_INTERNAL_a72bd8bd_4_k_cu_40b2f1454cuda3std3__45__cpo5crendE,(_ZN34_INTERNAL_a72bd8bd_4_k_cu_40b2f1454cuda3std6ranges3__45__cpo4prevE - _ZN34_INTERNAL_a72bd8bd_4_k_cu_40b2f1454cuda3std3__45__cpo5crendE)
_ZN34_INTERNAL_a72bd8bd_4_k_cu_40b2f1454cuda3std3__45__cpo5crendE:
	.zero		1
	.type		_ZN34_INTERNAL_a72bd8bd_4_k_cu_40b2f1454cuda3std6ranges3__45__cpo4prevE,@object
	.size		_ZN34_INTERNAL_a72bd8bd_4_k_cu_40b2f1454cuda3std6ranges3__45__cpo4prevE,(_ZN34_INTERNAL_a72bd8bd_4_k_cu_40b2f1454cuda3std6ranges3__45__cpo9iter_moveE - _ZN34_INTERNAL_a72bd8bd_4_k_cu_40b2f1454cuda3std6ranges3__45__cpo4prevE)
_ZN34_INTERNAL_a72bd8bd_4_k_cu_40b2f1454cuda3std6ranges3__45__cpo4prevE:
	.zero		1
	.type		_ZN34_INTERNAL_a72bd8bd_4_k_cu_40b2f1454cuda3std6ranges3__45__cpo9iter_moveE,@object
	.size		_ZN34_INTERNAL_a72bd8bd_4_k_cu_40b2f1454cuda3std6ranges3__45__cpo9iter_moveE,(_ZN34_INTERNAL_a72bd8bd_4_k_cu_40b2f1456thrust24THRUST_300001_SM_1000_NS6system6detail10sequential3seqE - _ZN34_INTERNAL_a72bd8bd_4_k_cu_40b2f1454cuda3std6ranges3__45__cpo9iter_moveE)
_ZN34_INTERNAL_a72bd8bd_4_k_cu_40b2f1454cuda3std6ranges3__45__cpo9iter_moveE:
	.zero		1
	.type		_ZN34_INTERNAL_a72bd8bd_4_k_cu_40b2f1456thrust24THRUST_300001_SM_1000_NS6system6detail10sequential3seqE,@object
	.size		_ZN34_INTERNAL_a72bd8bd_4_k_cu_40b2f1456thrust24THRUST_300001_SM_1000_NS6system6detail10sequential3seqE,(.L_31 - _ZN34_INTERNAL_a72bd8bd_4_k_cu_40b2f1456thrust24THRUST_300001_SM_1000_NS6system6detail10sequential3seqE)
_ZN34_INTERNAL_a72bd8bd_4_k_cu_40b2f1456thrust24THRUST_300001_SM_1000_NS6system6detail10sequential3seqE:
	.zero		1
.L_31:


//--------------------- .nv.shared._Z23blelloch_exclusive_scanPfS_i --------------------------
	.section	.nv.shared._Z23blelloch_exclusive_scanPfS_i,"aw",@nobits
	.sectionflags	@""
	.align	16
	.zero		1024


//--------------------- .nv.shared._Z34shared_hillis_steele_scan_backwardPfS_i --------------------------
	.section	.nv.shared._Z34shared_hillis_steele_scan_backwardPfS_i,"aw",@nobits
	.sectionflags	@""
	.align	16
	.zero		1024


//--------------------- .nv.shared._Z33shared_hillis_steele_scan_forwardPfS_i --------------------------
	.section	.nv.shared._Z33shared_hillis_steele_scan_forwardPfS_i,"aw",@nobits
	.sectionflags	@""
	.align	16
	.zero		1024


//--------------------- .nv.shared._Z27hillis_steele_scan_backwardPfS_ --------------------------
	.section	.nv.shared._Z27hillis_steele_scan_backwardPfS_,"aw",@nobits
	.sectionflags	@""
	.align	16
	.zero		1024


//--------------------- .nv.shared._Z26hillis_steele_scan_forwardPfS_i --------------------------
	.section	.nv.shared._Z26hillis_steele_scan_forwardPfS_i,"aw",@nobits
	.sectionflags	@""
	.align	16
	.zero		1024


//--------------------- .nv.constant0._ZN3cub18CUB_300001_SM_10006detail11EmptyKernelIvEEvv --------------------------
	.section	.nv.constant0._ZN3cub18CUB_300001_SM_10006detail11EmptyKernelIvEEvv,"a",@progbits
	.sectionflags	@""
	.align	4
.nv.constant0._ZN3cub18CUB_300001_SM_10006detail11EmptyKernelIvEEvv:
	.zero		896


//--------------------- .nv.constant0._Z23blelloch_exclusive_scanPfS_i --------------------------
	.section	.nv.constant0._Z23blelloch_exclusive_scanPfS_i,"a",@progbits
	.sectionflags	@""
	.align	4
.nv.constant0._Z23blelloch_exclusive_scanPfS_i:
	.zero		916


//--------------------- .nv.constant0._Z34shared_hillis_steele_scan_backwardPfS_i --------------------------
	.section	.nv.constant0._Z34shared_hillis_steele_scan_backwardPfS_i,"a",@progbits
	.sectionflags	@""
	.align	4
.nv.constant0._Z34shared_hillis_steele_scan_backwardPfS_i:
	.zero		916


//--------------------- .nv.constant0._Z33shared_hillis_steele_scan_forwardPfS_i --------------------------
	.section	.nv.constant0._Z33shared_hillis_steele_scan_forwardPfS_i,"a",@progbits
	.sectionflags	@""
	.align	4
.nv.constant0._Z33shared_hillis_steele_scan_forwardPfS_i:
	.zero		916


//--------------------- .nv.constant0._Z27hillis_steele_scan_backwardPfS_ --------------------------
	.section	.nv.constant0._Z27hillis_steele_scan_backwardPfS_,"a",@progbits
	.sectionflags	@""
	.align	4
.nv.constant0._Z27hillis_steele_scan_backwardPfS_:
	.zero		912


//--------------------- .nv.constant0._Z26hillis_steele_scan_forwardPfS_i --------------------------
	.section	.nv.constant0._Z26hillis_steele_scan_forwardPfS_i,"a",@progbits
	.sectionflags	@""
	.align	4
.nv.constant0._Z26hillis_steele_scan_forwardPfS_i:
	.zero		916


//--------------------- SYMBOLS --------------------------

	.type		.nv.reservedSmem.offset0,@object
	.size		.nv.reservedSmem.offset0,0x4
	.type		.nv.reservedSmem.cap,@object
	.size		.nv.reservedSmem.cap,0x4
